// auto-generated by cutlass_sweep.conv — config: {"arch": "sm_90", "cluster_m": 2, "cluster_n": 1, "conv_kind": "fprop", "dtype": "fp16", "ndim": 3, "tile_k": 64, "tile_m": 256, "tile_n": 128}
#include "cutlass/cutlass.h"
#include "cute/tensor.hpp"
#include "cutlass/kernel_hardware_info.hpp"
#include "cutlass/conv/convolution.h"
#include "cutlass/conv/dispatch_policy.hpp"
#include "cutlass/conv/collective/collective_builder.hpp"
#include "cutlass/conv/kernel/conv_universal.hpp"
#include "cutlass/conv/device/conv_universal_adapter.hpp"
#include "cutlass/epilogue/collective/collective_builder.hpp"

using namespace cute;
using Elem = cutlass::half_t;
using Acc  = float;
using LayoutAB = cutlass::layout::TensorNDHWC;
using LayoutC  = cutlass::layout::TensorNDHWC;
constexpr auto ConvOp = cutlass::conv::Operator::kFprop;
using TileShape    = Shape<_256, _128, Shape<_64>>;
using ClusterShape = Shape<_2, _1, _1>;

using CollectiveEpilogue = typename cutlass::epilogue::collective::CollectiveBuilder<
    cutlass::arch::Sm90, cutlass::arch::OpClassTensorOp,
    TileShape, ClusterShape,
    cutlass::epilogue::collective::EpilogueTileAuto,
    Acc, Acc,
    Elem, LayoutC, 128 / cutlass::sizeof_bits<Elem>::value,
    Elem, LayoutC, 128 / cutlass::sizeof_bits<Elem>::value,
    cutlass::epilogue::collective::EpilogueScheduleAuto
  >::CollectiveOp;

using CollectiveMainloop = typename cutlass::conv::collective::CollectiveBuilder<
    cutlass::arch::Sm90, cutlass::arch::OpClassTensorOp, ConvOp,
    Elem, LayoutAB, 128 / cutlass::sizeof_bits<Elem>::value,
    Elem, LayoutAB, 128 / cutlass::sizeof_bits<Elem>::value,
    Acc,
    TileShape, ClusterShape,
    cutlass::conv::collective::StageCountAutoCarveout<
        static_cast<int>(sizeof(typename CollectiveEpilogue::SharedStorage))>,
    cutlass::conv::collective::KernelScheduleAuto
  >::CollectiveOp;

using ProblemShape = cutlass::conv::ConvProblemShape<
    ConvOp, CollectiveMainloop::DispatchPolicy::NumSpatialDimensions>;
using ConvKernel = cutlass::conv::kernel::ConvUniversal<
    ProblemShape, CollectiveMainloop, CollectiveEpilogue>;
using Conv = cutlass::conv::device::ConvUniversalAdapter<ConvKernel>;

auto* _anchor = &cutlass::device_kernel<ConvKernel>;


// ===== COMPILED SASS (sm_90a) =====

	.target	sm_90a

	.elftype	@"ET_EXEC"


//--------------------- .note.nv.tkinfo           --------------------------
	.section	.note.nv.tkinfo,"",@"SHT_NOTE"
	.sectionflags	@"SHF_NOTE_NV_TKINFO"
	.tkinfo
        /*0018*/ 	.word	0x00000002
        /*0030*/ 	.string	""
        /*0030*/ 	.string	"ptxas"
        /*0030*/ 	.string	"Cuda compilation tools, release 13.0, V13.0.88"
        /*0030*/ 	.string	"Build cuda_13.0.r13.0/compiler.36424714_0"
        /*0030*/ 	.string	"-arch sm_90a -m 64 "



//--------------------- .note.nv.cuinfo           --------------------------
	.section	.note.nv.cuinfo,"",@"SHT_NOTE"
	.sectionflags	@"SHF_NOTE_NV_CUINFO"
        /*0018*/ 	.short	0x0002
        /*001a*/ 	.short	0x005a
        /*001c*/ 	.short	0x0082
	.zero		2


//--------------------- .nv.info                  --------------------------
	.section	.nv.info,"",@"SHT_CUDA_INFO"
	.align	4


	//----- nvinfo : EIATTR_REGCOUNT
	.align		4
        /*0000*/ 	.byte	0x04, 0x2f
        /*0002*/ 	.short	(.L_12 - .L_11)
	.align		4
.L_11:
        /*0004*/ 	.word	index@(_ZN7cutlass13device_kernelINS_4conv6kernel13ConvUniversalINS1_16ConvProblemShapeILNS1_8OperatorE0ELi3EEENS1_10collective14CollectiveConvINS1_46MainloopSm90TmaGmmaWarpSpecializedImplicitGemmILS5_0ELi4ELi3EN4cute5tupleIJNSA_1CILi2EEENSC_ILi1EEESE_EEENS1_36KernelImplicitTmaWarpSpecializedSm90ELi1EEENSB_IJNSC_ILi256EEENSC_ILi128EEENSB_IJNSC_ILi64EEEEEEEEENS_6half_tESN_NSA_8TiledMMAINSA_8MMA_AtomIJNSA_4SM904GMMA26MMA_64x128x16_F32F16F16_SSILNSR_5MajorE0ELST_0ELNSR_7ScaleInE1ELSU_1EEEEEENSA_6LayoutINSB_IJSE_SE_SE_EEENSB_IJNSC_ILi0EEESZ_SZ_EEEEENSB_IJNSA_10UnderscoreES12_S12_EEEEENS7_6detail26Sm90ImplicitGemmTileTraitsINSA_20SM90_TMA_LOAD_IM2COLENSA_14ComposedLayoutINSA_7SwizzleILi3ELi4ELi3EEENSA_18smem_ptr_flag_bitsILi16EEENSX_INSB_IJNSB_IJNSC_ILi8EEENSC_ILi32EEEEEENSB_IJSK_SE_EEENSB_IJSE_NSC_ILi4EEEEEEEEENSB_IJNSB_IJSK_NSC_ILi512EEEEEENSB_IJSE_SZ_EEENSB_IJSZ_NSC_ILi16384EEEEEEEEEEEEEvEENS16_INSA_23SM90_TMA_LOAD_MULTICASTENS18_IS1A_S1C_NSX_INSB_IJNSB_IJS1D_NSC_ILi16EEEEEES1G_S1I_EEENSB_IJS1L_S1M_NSB_IJSZ_NSC_ILi8192EEEEEEEEEEEEEvEEEENS_8epilogue10collective6detail29Sm90TmaWarpSpecializedAdapterINS25_15DefaultEpilogueISN_NSB_IJNSB_IJllllEEESE_SZ_EEES2A_NS24_6thread17LinearCombinationISN_Li1EffLNS2B_9ScaleType4KindE0ELNS_15FloatRoundStyleE2ESN_EENS_4gemm15EpilogueDefaultEEEEEvvEEEEvNT_6ParamsE)
        /*0008*/ 	.word	0x000000ff


	//----- nvinfo : EIATTR_FRAME_SIZE
	.align		4
.L_12:
        /*000c*/ 	.byte	0x04, 0x11
        /*000e*/ 	.short	(.L_14 - .L_13)
	.align		4
.L_13:
        /*0010*/ 	.word	index@(_ZN7cutlass13device_kernelINS_4conv6kernel13ConvUniversalINS1_16ConvProblemShapeILNS1_8OperatorE0ELi3EEENS1_10collective14CollectiveConvINS1_46MainloopSm90TmaGmmaWarpSpecializedImplicitGemmILS5_0ELi4ELi3EN4cute5tupleIJNSA_1CILi2EEENSC_ILi1EEESE_EEENS1_36KernelImplicitTmaWarpSpecializedSm90ELi1EEENSB_IJNSC_ILi256EEENSC_ILi128EEENSB_IJNSC_ILi64EEEEEEEEENS_6half_tESN_NSA_8TiledMMAINSA_8MMA_AtomIJNSA_4SM904GMMA26MMA_64x128x16_F32F16F16_SSILNSR_5MajorE0ELST_0ELNSR_7ScaleInE1ELSU_1EEEEEENSA_6LayoutINSB_IJSE_SE_SE_EEENSB_IJNSC_ILi0EEESZ_SZ_EEEEENSB_IJNSA_10UnderscoreES12_S12_EEEEENS7_6detail26Sm90ImplicitGemmTileTraitsINSA_20SM90_TMA_LOAD_IM2COLENSA_14ComposedLayoutINSA_7SwizzleILi3ELi4ELi3EEENSA_18smem_ptr_flag_bitsILi16EEENSX_INSB_IJNSB_IJNSC_ILi8EEENSC_ILi32EEEEEENSB_IJSK_SE_EEENSB_IJSE_NSC_ILi4EEEEEEEEENSB_IJNSB_IJSK_NSC_ILi512EEEEEENSB_IJSE_SZ_EEENSB_IJSZ_NSC_ILi16384EEEEEEEEEEEEEvEENS16_INSA_23SM90_TMA_LOAD_MULTICASTENS18_IS1A_S1C_NSX_INSB_IJNSB_IJS1D_NSC_ILi16EEEEEES1G_S1I_EEENSB_IJS1L_S1M_NSB_IJSZ_NSC_ILi8192EEEEEEEEEEEEEvEEEENS_8epilogue10collective6detail29Sm90TmaWarpSpecializedAdapterINS25_15DefaultEpilogueISN_NSB_IJNSB_IJllllEEESE_SZ_EEES2A_NS24_6thread17LinearCombinationISN_Li1EffLNS2B_9ScaleType4KindE0ELNS_15FloatRoundStyleE2ESN_EENS_4gemm15EpilogueDefaultEEEEEvvEEEEvNT_6ParamsE)
        /*0014*/ 	.word	0x000003f0


	//----- nvinfo : EIATTR_MIN_STACK_SIZE
	.align		4
.L_14:
        /*0018*/ 	.byte	0x04, 0x12
        /*001a*/ 	.short	(.L_16 - .L_15)
	.align		4
.L_15:
        /*001c*/ 	.word	index@(_ZN7cutlass13device_kernelINS_4conv6kernel13ConvUniversalINS1_16ConvProblemShapeILNS1_8OperatorE0ELi3EEENS1_10collective14CollectiveConvINS1_46MainloopSm90TmaGmmaWarpSpecializedImplicitGemmILS5_0ELi4ELi3EN4cute5tupleIJNSA_1CILi2EEENSC_ILi1EEESE_EEENS1_36KernelImplicitTmaWarpSpecializedSm90ELi1EEENSB_IJNSC_ILi256EEENSC_ILi128EEENSB_IJNSC_ILi64EEEEEEEEENS_6half_tESN_NSA_8TiledMMAINSA_8MMA_AtomIJNSA_4SM904GMMA26MMA_64x128x16_F32F16F16_SSILNSR_5MajorE0ELST_0ELNSR_7ScaleInE1ELSU_1EEEEEENSA_6LayoutINSB_IJSE_SE_SE_EEENSB_IJNSC_ILi0EEESZ_SZ_EEEEENSB_IJNSA_10UnderscoreES12_S12_EEEEENS7_6detail26Sm90ImplicitGemmTileTraitsINSA_20SM90_TMA_LOAD_IM2COLENSA_14ComposedLayoutINSA_7SwizzleILi3ELi4ELi3EEENSA_18smem_ptr_flag_bitsILi16EEENSX_INSB_IJNSB_IJNSC_ILi8EEENSC_ILi32EEEEEENSB_IJSK_SE_EEENSB_IJSE_NSC_ILi4EEEEEEEEENSB_IJNSB_IJSK_NSC_ILi512EEEEEENSB_IJSE_SZ_EEENSB_IJSZ_NSC_ILi16384EEEEEEEEEEEEEvEENS16_INSA_23SM90_TMA_LOAD_MULTICASTENS18_IS1A_S1C_NSX_INSB_IJNSB_IJS1D_NSC_ILi16EEEEEES1G_S1I_EEENSB_IJS1L_S1M_NSB_IJSZ_NSC_ILi8192EEEEEEEEEEEEEvEEEENS_8epilogue10collective6detail29Sm90TmaWarpSpecializedAdapterINS25_15DefaultEpilogueISN_NSB_IJNSB_IJllllEEESE_SZ_EEES2A_NS24_6thread17LinearCombinationISN_Li1EffLNS2B_9ScaleType4KindE0ELNS_15FloatRoundStyleE2ESN_EENS_4gemm15EpilogueDefaultEEEEEvvEEEEvNT_6ParamsE)
        /*0020*/ 	.word	0x000003f0
.L_16:


//--------------------- .nv.compat                --------------------------
	.section	.nv.compat,"",@"SHT_CUDA_COMPAT_INFO"
	.align	4
        /*0000*/ 	.byte	0x02, 0x09, 0x01, 0x00, 0x02, 0x02, 0x04, 0x00, 0x02, 0x05, 0x05, 0x00, 0x03, 0x07, 0x01, 0x01
        /*0010*/ 	.byte	0x02, 0x03, 0x01, 0x00, 0x02, 0x06, 0x01, 0x00, 0x04, 0x0b, 0x08, 0x00, 0x00, 0x00, 0x00, 0x00
        /*0020*/ 	.byte	0x00, 0x00, 0x00, 0x00


//--------------------- .nv.info._ZN7cutlass13device_kernelINS_4conv6kernel13ConvUniversalINS1_16ConvProblemShapeILNS1_8OperatorE0ELi3EEENS1_10collective14CollectiveConvINS1_46MainloopSm90TmaGmmaWarpSpecializedImplicitGemmILS5_0ELi4ELi3EN4cute5tupleIJNSA_1CILi2EEENSC_ILi1EEESE_EEENS1_36KernelImplicitTmaWarpSpecializedSm90ELi1EEENSB_IJNSC_ILi256EEENSC_ILi128EEENSB_IJNSC_ILi64EEEEEEEEENS_6half_tESN_NSA_8TiledMMAINSA_8MMA_AtomIJNSA_4SM904GMMA26MMA_64x128x16_F32F16F16_SSILNSR_5MajorE0ELST_0ELNSR_7ScaleInE1ELSU_1EEEEEENSA_6LayoutINSB_IJSE_SE_SE_EEENSB_IJNSC_ILi0EEESZ_SZ_EEEEENSB_IJNSA_10UnderscoreES12_S12_EEEEENS7_6detail26Sm90ImplicitGemmTileTraitsINSA_20SM90_TMA_LOAD_IM2COLENSA_14ComposedLayoutINSA_7SwizzleILi3ELi4ELi3EEENSA_18smem_ptr_flag_bitsILi16EEENSX_INSB_IJNSB_IJNSC_ILi8EEENSC_ILi32EEEEEENSB_IJSK_SE_EEENSB_IJSE_NSC_ILi4EEEEEEEEENSB_IJNSB_IJSK_NSC_ILi512EEEEEENSB_IJSE_SZ_EEENSB_IJSZ_NSC_ILi16384EEEEEEEEEEEEEvEENS16_INSA_23SM90_TMA_LOAD_MULTICASTENS18_IS1A_S1C_NSX_INSB_IJNSB_IJS1D_NSC_ILi16EEEEEES1G_S1I_EEENSB_IJS1L_S1M_NSB_IJSZ_NSC_ILi8192EEEEEEEEEEEEEvEEEENS_8epilogue10collective6detail29Sm90TmaWarpSpecializedAdapterINS25_15DefaultEpilogueISN_NSB_IJNSB_IJllllEEESE_SZ_EEES2A_NS24_6thread17LinearCombinationISN_Li1EffLNS2B_9ScaleType4KindE0ELNS_15FloatRoundStyleE2ESN_EENS_4gemm15EpilogueDefaultEEEEEvvEEEEvNT_6ParamsE --------------------------
	.section	.nv.info._ZN7cutlass13device_kernelINS_4conv6kernel13ConvUniversalINS1_16ConvProblemShapeILNS1_8OperatorE0ELi3EEENS1_10collective14CollectiveConvINS1_46MainloopSm90TmaGmmaWarpSpecializedImplicitGemmILS5_0ELi4ELi3EN4cute5tupleIJNSA_1CILi2EEENSC_ILi1EEESE_EEENS1_36KernelImplicitTmaWarpSpecializedSm90ELi1EEENSB_IJNSC_ILi256EEENSC_ILi128EEENSB_IJNSC_ILi64EEEEEEEEENS_6half_tESN_NSA_8TiledMMAINSA_8MMA_AtomIJNSA_4SM904GMMA26MMA_64x128x16_F32F16F16_SSILNSR_5MajorE0ELST_0ELNSR_7ScaleInE1ELSU_1EEEEEENSA_6LayoutINSB_IJSE_SE_SE_EEENSB_IJNSC_ILi0EEESZ_SZ_EEEEENSB_IJNSA_10UnderscoreES12_S12_EEEEENS7_6detail26Sm90ImplicitGemmTileTraitsINSA_20SM90_TMA_LOAD_IM2COLENSA_14ComposedLayoutINSA_7SwizzleILi3ELi4ELi3EEENSA_18smem_ptr_flag_bitsILi16EEENSX_INSB_IJNSB_IJNSC_ILi8EEENSC_ILi32EEEEEENSB_IJSK_SE_EEENSB_IJSE_NSC_ILi4EEEEEEEEENSB_IJNSB_IJSK_NSC_ILi512EEEEEENSB_IJSE_SZ_EEENSB_IJSZ_NSC_ILi16384EEEEEEEEEEEEEvEENS16_INSA_23SM90_TMA_LOAD_MULTICASTENS18_IS1A_S1C_NSX_INSB_IJNSB_IJS1D_NSC_ILi16EEEEEES1G_S1I_EEENSB_IJS1L_S1M_NSB_IJSZ_NSC_ILi8192EEEEEEEEEEEEEvEEEENS_8epilogue10collective6detail29Sm90TmaWarpSpecializedAdapterINS25_15DefaultEpilogueISN_NSB_IJNSB_IJllllEEESE_SZ_EEES2A_NS24_6thread17LinearCombinationISN_Li1EffLNS2B_9ScaleType4KindE0ELNS_15FloatRoundStyleE2ESN_EENS_4gemm15EpilogueDefaultEEEEEvvEEEEvNT_6ParamsE,"",@"SHT_CUDA_INFO"
	.sectionflags	@""
	.align	4


	//----- nvinfo : EIATTR_CUDA_API_VERSION
	.align		4
        /*0000*/ 	.byte	0x04, 0x37
        /*0002*/ 	.short	(.L_18 - .L_17)
.L_17:
        /*0004*/ 	.word	0x00000082


	//----- nvinfo : EIATTR_KPARAM_INFO
	.align		4
.L_18:
        /*0008*/ 	.byte	0x04, 0x17
        /*000a*/ 	.short	(.L_20 - .L_19)
.L_19:
        /*000c*/ 	.word	0x00000000
        /*0010*/ 	.short	0x0000
        /*0012*/ 	.short	0x0070
        /*0014*/ 	.byte	0x00, 0xf0, 0x01, 0x10


	//----- nvinfo : EIATTR_SPARSE_MMA_MASK
	.align		4
.L_20:
        /*0018*/ 	.byte	0x03, 0x50
        /*001a*/ 	.short	0x0000


	//----- nvinfo : EIATTR_MAXREG_COUNT
	.align		4
        /*001c*/ 	.byte	0x03, 0x1b
        /*001e*/ 	.short	0x00ff


	//----- nvinfo : EIATTR_NUM_BARRIERS
	.align		4
        /*0020*/ 	.byte	0x02, 0x4c
        /*0022*/ 	.byte	0x01
	.zero		1


	//----- nvinfo : EIATTR_ANNOTATIONS
	.align		4
        /*0024*/ 	.byte	0x04, 0x55
        /*0026*/ 	.short	(.L_22 - .L_21)


	//   ....[0]....
.L_21:
        /*0028*/ 	.word	0x00000001
        /*002c*/ 	.byte	0xd0, 0x0a, 0x00, 0x00, 0x01, 0x00, 0x00, 0x00, 0x10, 0x0b, 0x00, 0x00, 0x01, 0x00, 0x00, 0x00
        /* <DEDUP_REMOVED lines=372> */
        /*177c*/ 	.byte	0x00, 0x23, 0x01, 0x00, 0x01, 0x00, 0x00, 0x00, 0xe0, 0x25, 0x01, 0x00


	//----- nvinfo : EIATTR_MERCURY_ISA_VERSION
	.align		4
.L_22:
        /*1788*/ 	.byte	0x03, 0x5f
        /*178a*/ 	.short	0x0101


	//----- nvinfo : EIATTR_COOP_GROUP_MASK_REGIDS
	.align		4
        /*178c*/ 	.byte	0x04, 0x29
        /*178e*/ 	.short	(.L_24 - .L_23)


	//   ....[0]....
.L_23:
        /*1790*/ 	.word	0xffffffff


	//   ....[1]....
        /*1794*/ 	.word	0xffffffff


	//   ....[2]....
        /*1798*/ 	.word	0xffffffff


	//   ....[3]....
        /*179c*/ 	.word	0xffffffff


	//----- nvinfo : EIATTR_COOP_GROUP_INSTR_OFFSETS
	.align		4
.L_24:
        /*17a0*/ 	.byte	0x04, 0x28
        /*17a2*/ 	.short	(.L_26 - .L_25)


	//   ....[0]....
.L_25:
        /*17a4*/ 	.word	0x00000080


	//   ....[1]....
        /*17a8*/ 	.word	0x000000b0


	//   ....[2]....
        /*17ac*/ 	.word	0x000001b0


	//   ....[3]....
        /*17b0*/ 	.word	0x000006d0


	//----- nvinfo : EIATTR_MBARRIER_INSTR_OFFSETS
	.align		4
.L_26:
        /*17b4*/ 	.byte	0x04, 0x39
        /*17b6*/ 	.short	(.L_28 - .L_27)


	//   ....[0]....
.L_27:
        /*17b8*/ 	.word	0x000003c0
        /*17bc*/ 	.word	0x000000ff
        /*17c0*/ 	.word	0x00030000
        /*17c4*/ 	.short	0x0100
        /*17c6*/ 	.byte	0x0a
	.zero		1


	//   ....[1]....
        /*17c8*/ 	.word	0x000003d0
        /*17cc*/ 	.word	0x000000ff
        /*17d0*/ 	.word	0x00030020
        /*17d4*/ 	.short	0x0100
        /*17d6*/ 	.byte	0x0a
	.zero		1


	//   ....[2]....
        /*17d8*/ 	.word	0x000003e0
        /*17dc*/ 	.word	0x000000ff
        /*17e0*/ 	.word	0x00030008
        /*17e4*/ 	.short	0x0100
        /*17e6*/ 	.byte	0x0a
	.zero		1


	//   ....[3]....
        /*17e8*/ 	.word	0x000003f0
        /*17ec*/ 	.word	0x000000ff
        /*17f0*/ 	.word	0x00030028
        /*17f4*/ 	.short	0x0100
        /*17f6*/ 	.byte	0x0a
	.zero		1


	//   ....[4]....
        /*17f8*/ 	.word	0x00000400
        /*17fc*/ 	.word	0x000000ff
        /*1800*/ 	.word	0x00030010
        /*1804*/ 	.short	0x0100
        /*1806*/ 	.byte	0x0a
	.zero		1


	//   ....[5]....
        /*1808*/ 	.word	0x00000410
        /*180c*/ 	.word	0x000000ff
        /*1810*/ 	.word	0x00030030
        /*1814*/ 	.short	0x0100
        /*1816*/ 	.byte	0x0a
	.zero		1


	//   ....[6]....
        /*1818*/ 	.word	0x00000420
        /*181c*/ 	.word	0x000000ff
        /*1820*/ 	.word	0x00030018
        /*1824*/ 	.short	0x0100
        /*1826*/ 	.byte	0x0a
	.zero		1


	//   ....[7]....
        /*1828*/ 	.word	0x00000430
        /*182c*/ 	.word	0x000000ff
        /*1830*/ 	.word	0x00030038
        /*1834*/ 	.short	0x0100
        /*1836*/ 	.byte	0x0a
	.zero		1


	//   ....[8]....
        /*1838*/ 	.word	0x000015b0
        /*183c*/ 	.word	0x00000003
        /*1840*/ 	.word	0x00030000
        /*1844*/ 	.short	0x010a
        /*1846*/ 	.byte	0x3f
	.zero		1


	//   ....[9]....
        /*1848*/ 	.word	0x000039f0
        /*184c*/ 	.word	0x00000000
        /*1850*/ 	.word	0x00030000
        /*1854*/ 	.short	0x010a
        /*1856*/ 	.byte	0x3f
	.zero		1


	//   ....[10]....
        /*1858*/ 	.word	0x000062b0
        /*185c*/ 	.word	0x00000000
        /*1860*/ 	.word	0x00000000
        /*1864*/ 	.short	0x0101
        /*1866*/ 	.byte	0x3f
	.zero		1


	//   ....[11]....
        /*1868*/ 	.word	0x000064c0
        /*186c*/ 	.word	0x00000005
        /*1870*/ 	.word	0x00000000
        /*1874*/ 	.short	0x0101
        /*1876*/ 	.byte	0x3f
	.zero		1


	//   ....[12]....
        /*1878*/ 	.word	0x00016680
        /*187c*/ 	.word	0x0000000c
        /*1880*/ 	.word	0x00030020
        /*1884*/ 	.short	0x010a
        /*1886*/ 	.byte	0x3f
	.zero		1


	//   ....[13]....
        /*1888*/ 	.word	0x00016e60
        /*188c*/ 	.word	0x00000003
        /*1890*/ 	.word	0x00000000
        /*1894*/ 	.short	0x010a
        /*1896*/ 	.byte	0x3f
	.zero		1


	//   ....[14]....
        /*1898*/ 	.word	0x00016f30
        /*189c*/ 	.word	0x00000003
        /*18a0*/ 	.word	0x00000000
        /*18a4*/ 	.short	0x010a
        /*18a6*/ 	.byte	0x3f
	.zero		1


	//   ....[15]....
        /*18a8*/ 	.word	0x00017000
        /*18ac*/ 	.word	0x00000003
        /*18b0*/ 	.word	0x00000000
        /*18b4*/ 	.short	0x010a
        /*18b6*/ 	.byte	0x3f
	.zero		1


	//   ....[16]....
        /*18b8*/ 	.word	0x000170d0
        /*18bc*/ 	.word	0x00000003
        /*18c0*/ 	.word	0x00000000
        /*18c4*/ 	.short	0x010a
        /*18c6*/ 	.byte	0x3f
	.zero		1


	//----- nvinfo : EIATTR_NUM_MBARRIERS
	.align		4
.L_28:
        /*18c8*/ 	.byte	0x03, 0x38
        /*18ca*/ 	.short	0x0008


	//----- nvinfo : EIATTR_EXIT_INSTR_OFFSETS
	.align		4
        /*18cc*/ 	.byte	0x04, 0x1c
        /*18ce*/ 	.short	(.L_30 - .L_29)


	//   ....[0]....
.L_29:
        /*18d0*/ 	.word	0x00000ac0


	//   ....[1]....
        /*18d4*/ 	.word	0x00006710


	//   ....[2]....
        /*18d8*/ 	.word	0x00011a80


	//   ....[3]....
        /*18dc*/ 	.word	0x00011ac0


	//   ....[4]....
        /*18e0*/ 	.word	0x00016410


	//   ....[5]....
        /*18e4*/ 	.word	0x00016450


	//   ....[6]....
        /*18e8*/ 	.word	0x00016470


	//   ....[7]....
        /*18ec*/ 	.word	0x00016d30


	//   ....[8]....
        /*18f0*/ 	.word	0x00017100


	//----- nvinfo : EIATTR_MAX_THREADS
	.align		4
.L_30:
        /*18f4*/ 	.byte	0x04, 0x05
        /*18f6*/ 	.short	(.L_32 - .L_31)
.L_31:
        /*18f8*/ 	.word	0x00000100
        /*18fc*/ 	.word	0x00000001
        /*1900*/ 	.word	0x00000001


	//----- nvinfo : EIATTR_CRS_STACK_SIZE
	.align		4
.L_32:
        /*1904*/ 	.byte	0x04, 0x1e
        /*1906*/ 	.short	(.L_34 - .L_33)
.L_33:
        /*1908*/ 	.word	0x00000000


	//----- nvinfo : EIATTR_CBANK_PARAM_SIZE
	.align		4
.L_34:
        /*190c*/ 	.byte	0x03, 0x19
        /*190e*/ 	.short	0x0470


	//----- nvinfo : EIATTR_PARAM_CBANK
	.align		4
        /*1910*/ 	.byte	0x04, 0x0a
        /*1912*/ 	.short	(.L_36 - .L_35)
	.align		4
.L_35:
        /*1914*/ 	.word	index@(.nv.constant0._ZN7cutlass13device_kernelINS_4conv6kernel13ConvUniversalINS1_16ConvProblemShapeILNS1_8OperatorE0ELi3EEENS1_10collective14CollectiveConvINS1_46MainloopSm90TmaGmmaWarpSpecializedImplicitGemmILS5_0ELi4ELi3EN4cute5tupleIJNSA_1CILi2EEENSC_ILi1EEESE_EEENS1_36KernelImplicitTmaWarpSpecializedSm90ELi1EEENSB_IJNSC_ILi256EEENSC_ILi128EEENSB_IJNSC_ILi64EEEEEEEEENS_6half_tESN_NSA_8TiledMMAINSA_8MMA_AtomIJNSA_4SM904GMMA26MMA_64x128x16_F32F16F16_SSILNSR_5MajorE0ELST_0ELNSR_7ScaleInE1ELSU_1EEEEEENSA_6LayoutINSB_IJSE_SE_SE_EEENSB_IJNSC_ILi0EEESZ_SZ_EEEEENSB_IJNSA_10UnderscoreES12_S12_EEEEENS7_6detail26Sm90ImplicitGemmTileTraitsINSA_20SM90_TMA_LOAD_IM2COLENSA_14ComposedLayoutINSA_7SwizzleILi3ELi4ELi3EEENSA_18smem_ptr_flag_bitsILi16EEENSX_INSB_IJNSB_IJNSC_ILi8EEENSC_ILi32EEEEEENSB_IJSK_SE_EEENSB_IJSE_NSC_ILi4EEEEEEEEENSB_IJNSB_IJSK_NSC_ILi512EEEEEENSB_IJSE_SZ_EEENSB_IJSZ_NSC_ILi16384EEEEEEEEEEEEEvEENS16_INSA_23SM90_TMA_LOAD_MULTICASTENS18_IS1A_S1C_NSX_INSB_IJNSB_IJS1D_NSC_ILi16EEEEEES1G_S1I_EEENSB_IJS1L_S1M_NSB_IJSZ_NSC_ILi8192EEEEEEEEEEEEEvEEEENS_8epilogue10collective6detail29Sm90TmaWarpSpecializedAdapterINS25_15DefaultEpilogueISN_NSB_IJNSB_IJllllEEESE_SZ_EEES2A_NS24_6thread17LinearCombinationISN_Li1EffLNS2B_9ScaleType4KindE0ELNS_15FloatRoundStyleE2ESN_EENS_4gemm15EpilogueDefaultEEEEEvvEEEEvNT_6ParamsE)
        /*1918*/ 	.short	0x0210
        /*191a*/ 	.short	0x0470


	//----- nvinfo : EIATTR_SW_WAR
	.align		4
.L_36:
        /*191c*/ 	.byte	0x04, 0x36
        /*191e*/ 	.short	(.L_38 - .L_37)
.L_37:
        /*1920*/ 	.word	0x00000008
.L_38:


//--------------------- .nv.callgraph             --------------------------
	.section	.nv.callgraph,"",@"SHT_CUDA_CALLGRAPH"
	.align	4
	.sectionentsize	8
	.align		4
        /*0000*/ 	.word	0x00000000
	.align		4
        /*0004*/ 	.word	0xffffffff
	.align		4
        /*0008*/ 	.word	0x00000000
	.align		4
        /*000c*/ 	.word	0xfffffffe
	.align		4
        /*0010*/ 	.word	0x00000000
	.align		4
        /*0014*/ 	.word	0xfffffffd
	.align		4
        /*0018*/ 	.word	0x00000000
	.align		4
        /*001c*/ 	.word	0xfffffffc


//--------------------- .nv.constant4             --------------------------
	.section	.nv.constant4,"a",@progbits
	.align	8
	.align		8
.nv.constant4:
        /*0000*/ 	.dword	_ZN39_INTERNAL_5cf0bc77_4_k_cu_785935e2_39564cuda3std3__45__cpo5beginE
	.align		8
        /*0008*/ 	.dword	_ZN39_INTERNAL_5cf0bc77_4_k_cu_785935e2_39564cuda3std3__45__cpo3endE
	.align		8
        /*0010*/ 	.dword	_ZN39_INTERNAL_5cf0bc77_4_k_cu_785935e2_39564cuda3std3__45__cpo6cbeginE
	.align		8
        /*0018*/ 	.dword	_ZN39_INTERNAL_5cf0bc77_4_k_cu_785935e2_39564cuda3std3__45__cpo4cendE
	.align		8
        /*0020*/ 	.dword	_ZN39_INTERNAL_5cf0bc77_4_k_cu_785935e2_39564cuda3std3__441_GLOBAL__N__5cf0bc77_4_k_cu_785935e2_39566ignoreE
	.align		8
        /*0028*/ 	.dword	_ZN39_INTERNAL_5cf0bc77_4_k_cu_785935e2_39564cuda3std3__419piecewise_constructE
	.align		8
        /*0030*/ 	.dword	_ZN39_INTERNAL_5cf0bc77_4_k_cu_785935e2_39564cuda3std3__48in_placeE
	.align		8
        /*0038*/ 	.dword	_ZN39_INTERNAL_5cf0bc77_4_k_cu_785935e2_39564cuda3std6ranges3__45__cpo4swapE
	.align		8
        /*0040*/ 	.dword	_ZN39_INTERNAL_5cf0bc77_4_k_cu_785935e2_39564cuda3std6ranges3__45__cpo9iter_moveE
	.align		8
        /*0048*/ 	.dword	_ZN39_INTERNAL_5cf0bc77_4_k_cu_785935e2_39564cute7productE
	.align		8
        /*0050*/ 	.dword	_ZN39_INTERNAL_5cf0bc77_4_k_cu_785935e2_39564cute1_E


//--------------------- .text._ZN7cutlass13device_kernelINS_4conv6kernel13ConvUniversalINS1_16ConvProblemShapeILNS1_8OperatorE0ELi3EEENS1_10collective14CollectiveConvINS1_46MainloopSm90TmaGmmaWarpSpecializedImplicitGemmILS5_0ELi4ELi3EN4cute5tupleIJNSA_1CILi2EEENSC_ILi1EEESE_EEENS1_36KernelImplicitTmaWarpSpecializedSm90ELi1EEENSB_IJNSC_ILi256EEENSC_ILi128EEENSB_IJNSC_ILi64EEEEEEEEENS_6half_tESN_NSA_8TiledMMAINSA_8MMA_AtomIJNSA_4SM904GMMA26MMA_64x128x16_F32F16F16_SSILNSR_5MajorE0ELST_0ELNSR_7ScaleInE1ELSU_1EEEEEENSA_6LayoutINSB_IJSE_SE_SE_EEENSB_IJNSC_ILi0EEESZ_SZ_EEEEENSB_IJNSA_10UnderscoreES12_S12_EEEEENS7_6detail26Sm90ImplicitGemmTileTraitsINSA_20SM90_TMA_LOAD_IM2COLENSA_14ComposedLayoutINSA_7SwizzleILi3ELi4ELi3EEENSA_18smem_ptr_flag_bitsILi16EEENSX_INSB_IJNSB_IJNSC_ILi8EEENSC_ILi32EEEEEENSB_IJSK_SE_EEENSB_IJSE_NSC_ILi4EEEEEEEEENSB_IJNSB_IJSK_NSC_ILi512EEEEEENSB_IJSE_SZ_EEENSB_IJSZ_NSC_ILi16384EEEEEEEEEEEEEvEENS16_INSA_23SM90_TMA_LOAD_MULTICASTENS18_IS1A_S1C_NSX_INSB_IJNSB_IJS1D_NSC_ILi16EEEEEES1G_S1I_EEENSB_IJS1L_S1M_NSB_IJSZ_NSC_ILi8192EEEEEEEEEEEEEvEEEENS_8epilogue10collective6detail29Sm90TmaWarpSpecializedAdapterINS25_15DefaultEpilogueISN_NSB_IJNSB_IJllllEEESE_SZ_EEES2A_NS24_6thread17LinearCombinationISN_Li1EffLNS2B_9ScaleType4KindE0ELNS_15FloatRoundStyleE2ESN_EENS_4gemm15EpilogueDefaultEEEEEvvEEEEvNT_6ParamsE --------------------------
	.section	.text._ZN7cutlass13device_kernelINS_4conv6kernel13ConvUniversalINS1_16ConvProblemShapeILNS1_8OperatorE0ELi3EEENS1_10collective14CollectiveConvINS1_46MainloopSm90TmaGmmaWarpSpecializedImplicitGemmILS5_0ELi4ELi3EN4cute5tupleIJNSA_1CILi2EEENSC_ILi1EEESE_EEENS1_36KernelImplicitTmaWarpSpecializedSm90ELi1EEENSB_IJNSC_ILi256EEENSC_ILi128EEENSB_IJNSC_ILi64EEEEEEEEENS_6half_tESN_NSA_8TiledMMAINSA_8MMA_AtomIJNSA_4SM904GMMA26MMA_64x128x16_F32F16F16_SSILNSR_5MajorE0ELST_0ELNSR_7ScaleInE1ELSU_1EEEEEENSA_6LayoutINSB_IJSE_SE_SE_EEENSB_IJNSC_ILi0EEESZ_SZ_EEEEENSB_IJNSA_10UnderscoreES12_S12_EEEEENS7_6detail26Sm90ImplicitGemmTileTraitsINSA_20SM90_TMA_LOAD_IM2COLENSA_14ComposedLayoutINSA_7SwizzleILi3ELi4ELi3EEENSA_18smem_ptr_flag_bitsILi16EEENSX_INSB_IJNSB_IJNSC_ILi8EEENSC_ILi32EEEEEENSB_IJSK_SE_EEENSB_IJSE_NSC_ILi4EEEEEEEEENSB_IJNSB_IJSK_NSC_ILi512EEEEEENSB_IJSE_SZ_EEENSB_IJSZ_NSC_ILi16384EEEEEEEEEEEEEvEENS16_INSA_23SM90_TMA_LOAD_MULTICASTENS18_IS1A_S1C_NSX_INSB_IJNSB_IJS1D_NSC_ILi16EEEEEES1G_S1I_EEENSB_IJS1L_S1M_NSB_IJSZ_NSC_ILi8192EEEEEEEEEEEEEvEEEENS_8epilogue10collective6detail29Sm90TmaWarpSpecializedAdapterINS25_15DefaultEpilogueISN_NSB_IJNSB_IJllllEEESE_SZ_EEES2A_NS24_6thread17LinearCombinationISN_Li1EffLNS2B_9ScaleType4KindE0ELNS_15FloatRoundStyleE2ESN_EENS_4gemm15EpilogueDefaultEEEEEvvEEEEvNT_6ParamsE,"ax",@progbits
	.align	128
.text._ZN7cutlass13device_kernelINS_4conv6kernel13ConvUniversalINS1_16ConvProblemShapeILNS1_8OperatorE0ELi3EEENS1_10collective14CollectiveConvINS1_46MainloopSm90TmaGmmaWarpSpecializedImplicitGemmILS5_0ELi4ELi3EN4cute5tupleIJNSA_1CILi2EEENSC_ILi1EEESE_EEENS1_36KernelImplicitTmaWarpSpecializedSm90ELi1EEENSB_IJNSC_ILi256EEENSC_ILi128EEENSB_IJNSC_ILi64EEEEEEEEENS_6half_tESN_NSA_8TiledMMAINSA_8MMA_AtomIJNSA_4SM904GMMA26MMA_64x128x16_F32F16F16_SSILNSR_5MajorE0ELST_0ELNSR_7ScaleInE1ELSU_1EEEEEENSA_6LayoutINSB_IJSE_SE_SE_EEENSB_IJNSC_ILi0EEESZ_SZ_EEEEENSB_IJNSA_10UnderscoreES12_S12_EEEEENS7_6detail26Sm90ImplicitGemmTileTraitsINSA_20SM90_TMA_LOAD_IM2COLENSA_14ComposedLayoutINSA_7SwizzleILi3ELi4ELi3EEENSA_18smem_ptr_flag_bitsILi16EEENSX_INSB_IJNSB_IJNSC_ILi8EEENSC_ILi32EEEEEENSB_IJSK_SE_EEENSB_IJSE_NSC_ILi4EEEEEEEEENSB_IJNSB_IJSK_NSC_ILi512EEEEEENSB_IJSE_SZ_EEENSB_IJSZ_NSC_ILi16384EEEEEEEEEEEEEvEENS16_INSA_23SM90_TMA_LOAD_MULTICASTENS18_IS1A_S1C_NSX_INSB_IJNSB_IJS1D_NSC_ILi16EEEEEES1G_S1I_EEENSB_IJS1L_S1M_NSB_IJSZ_NSC_ILi8192EEEEEEEEEEEEEvEEEENS_8epilogue10collective6detail29Sm90TmaWarpSpecializedAdapterINS25_15DefaultEpilogueISN_NSB_IJNSB_IJllllEEESE_SZ_EEES2A_NS24_6thread17LinearCombinationISN_Li1EffLNS2B_9ScaleType4KindE0ELNS_15FloatRoundStyleE2ESN_EENS_4gemm15EpilogueDefaultEEEEEvvEEEEvNT_6ParamsE:
        .type           _ZN7cutlass13device_kernelINS_4conv6kernel13ConvUniversalINS1_16ConvProblemShapeILNS1_8OperatorE0ELi3EEENS1_10collective14CollectiveConvINS1_46MainloopSm90TmaGmmaWarpSpecializedImplicitGemmILS5_0ELi4ELi3EN4cute5tupleIJNSA_1CILi2EEENSC_ILi1EEESE_EEENS1_36KernelImplicitTmaWarpSpecializedSm90ELi1EEENSB_IJNSC_ILi256EEENSC_ILi128EEENSB_IJNSC_ILi64EEEEEEEEENS_6half_tESN_NSA_8TiledMMAINSA_8MMA_AtomIJNSA_4SM904GMMA26MMA_64x128x16_F32F16F16_SSILNSR_5MajorE0ELST_0ELNSR_7ScaleInE1ELSU_1EEEEEENSA_6LayoutINSB_IJSE_SE_SE_EEENSB_IJNSC_ILi0EEESZ_SZ_EEEEENSB_IJNSA_10UnderscoreES12_S12_EEEEENS7_6detail26Sm90ImplicitGemmTileTraitsINSA_20SM90_TMA_LOAD_IM2COLENSA_14ComposedLayoutINSA_7SwizzleILi3ELi4ELi3EEENSA_18smem_ptr_flag_bitsILi16EEENSX_INSB_IJNSB_IJNSC_ILi8EEENSC_ILi32EEEEEENSB_IJSK_SE_EEENSB_IJSE_NSC_ILi4EEEEEEEEENSB_IJNSB_IJSK_NSC_ILi512EEEEEENSB_IJSE_SZ_EEENSB_IJSZ_NSC_ILi16384EEEEEEEEEEEEEvEENS16_INSA_23SM90_TMA_LOAD_MULTICASTENS18_IS1A_S1C_NSX_INSB_IJNSB_IJS1D_NSC_ILi16EEEEEES1G_S1I_EEENSB_IJS1L_S1M_NSB_IJSZ_NSC_ILi8192EEEEEEEEEEEEEvEEEENS_8epilogue10collective6detail29Sm90TmaWarpSpecializedAdapterINS25_15DefaultEpilogueISN_NSB_IJNSB_IJllllEEESE_SZ_EEES2A_NS24_6thread17LinearCombinationISN_Li1EffLNS2B_9ScaleType4KindE0ELNS_15FloatRoundStyleE2ESN_EENS_4gemm15EpilogueDefaultEEEEEvvEEEEvNT_6ParamsE,@function
        .size           _ZN7cutlass13device_kernelINS_4conv6kernel13ConvUniversalINS1_16ConvProblemShapeILNS1_8OperatorE0ELi3EEENS1_10collective14CollectiveConvINS1_46MainloopSm90TmaGmmaWarpSpecializedImplicitGemmILS5_0ELi4ELi3EN4cute5tupleIJNSA_1CILi2EEENSC_ILi1EEESE_EEENS1_36KernelImplicitTmaWarpSpecializedSm90ELi1EEENSB_IJNSC_ILi256EEENSC_ILi128EEENSB_IJNSC_ILi64EEEEEEEEENS_6half_tESN_NSA_8TiledMMAINSA_8MMA_AtomIJNSA_4SM904GMMA26MMA_64x128x16_F32F16F16_SSILNSR_5MajorE0ELST_0ELNSR_7ScaleInE1ELSU_1EEEEEENSA_6LayoutINSB_IJSE_SE_SE_EEENSB_IJNSC_ILi0EEESZ_SZ_EEEEENSB_IJNSA_10UnderscoreES12_S12_EEEEENS7_6detail26Sm90ImplicitGemmTileTraitsINSA_20SM90_TMA_LOAD_IM2COLENSA_14ComposedLayoutINSA_7SwizzleILi3ELi4ELi3EEENSA_18smem_ptr_flag_bitsILi16EEENSX_INSB_IJNSB_IJNSC_ILi8EEENSC_ILi32EEEEEENSB_IJSK_SE_EEENSB_IJSE_NSC_ILi4EEEEEEEEENSB_IJNSB_IJSK_NSC_ILi512EEEEEENSB_IJSE_SZ_EEENSB_IJSZ_NSC_ILi16384EEEEEEEEEEEEEvEENS16_INSA_23SM90_TMA_LOAD_MULTICASTENS18_IS1A_S1C_NSX_INSB_IJNSB_IJS1D_NSC_ILi16EEEEEES1G_S1I_EEENSB_IJS1L_S1M_NSB_IJSZ_NSC_ILi8192EEEEEEEEEEEEEvEEEENS_8epilogue10collective6detail29Sm90TmaWarpSpecializedAdapterINS25_15DefaultEpilogueISN_NSB_IJNSB_IJllllEEESE_SZ_EEES2A_NS24_6thread17LinearCombinationISN_Li1EffLNS2B_9ScaleType4KindE0ELNS_15FloatRoundStyleE2ESN_EENS_4gemm15EpilogueDefaultEEEEEvvEEEEvNT_6ParamsE,(.L_x_539 - _ZN7cutlass13device_kernelINS_4conv6kernel13ConvUniversalINS1_16ConvProblemShapeILNS1_8OperatorE0ELi3EEENS1_10collective14CollectiveConvINS1_46MainloopSm90TmaGmmaWarpSpecializedImplicitGemmILS5_0ELi4ELi3EN4cute5tupleIJNSA_1CILi2EEENSC_ILi1EEESE_EEENS1_36KernelImplicitTmaWarpSpecializedSm90ELi1EEENSB_IJNSC_ILi256EEENSC_ILi128EEENSB_IJNSC_ILi64EEEEEEEEENS_6half_tESN_NSA_8TiledMMAINSA_8MMA_AtomIJNSA_4SM904GMMA26MMA_64x128x16_F32F16F16_SSILNSR_5MajorE0ELST_0ELNSR_7ScaleInE1ELSU_1EEEEEENSA_6LayoutINSB_IJSE_SE_SE_EEENSB_IJNSC_ILi0EEESZ_SZ_EEEEENSB_IJNSA_10UnderscoreES12_S12_EEEEENS7_6detail26Sm90ImplicitGemmTileTraitsINSA_20SM90_TMA_LOAD_IM2COLENSA_14ComposedLayoutINSA_7SwizzleILi3ELi4ELi3EEENSA_18smem_ptr_flag_bitsILi16EEENSX_INSB_IJNSB_IJNSC_ILi8EEENSC_ILi32EEEEEENSB_IJSK_SE_EEENSB_IJSE_NSC_ILi4EEEEEEEEENSB_IJNSB_IJSK_NSC_ILi512EEEEEENSB_IJSE_SZ_EEENSB_IJSZ_NSC_ILi16384EEEEEEEEEEEEEvEENS16_INSA_23SM90_TMA_LOAD_MULTICASTENS18_IS1A_S1C_NSX_INSB_IJNSB_IJS1D_NSC_ILi16EEEEEES1G_S1I_EEENSB_IJS1L_S1M_NSB_IJSZ_NSC_ILi8192EEEEEEEEEEEEEvEEEENS_8epilogue10collective6detail29Sm90TmaWarpSpecializedAdapterINS25_15DefaultEpilogueISN_NSB_IJNSB_IJllllEEESE_SZ_EEES2A_NS24_6thread17LinearCombinationISN_Li1EffLNS2B_9ScaleType4KindE0ELNS_15FloatRoundStyleE2ESN_EENS_4gemm15EpilogueDefaultEEEEEvvEEEEvNT_6ParamsE)
        .other          _ZN7cutlass13device_kernelINS_4conv6kernel13ConvUniversalINS1_16ConvProblemShapeILNS1_8OperatorE0ELi3EEENS1_10collective14CollectiveConvINS1_46MainloopSm90TmaGmmaWarpSpecializedImplicitGemmILS5_0ELi4ELi3EN4cute5tupleIJNSA_1CILi2EEENSC_ILi1EEESE_EEENS1_36KernelImplicitTmaWarpSpecializedSm90ELi1EEENSB_IJNSC_ILi256EEENSC_ILi128EEENSB_IJNSC_ILi64EEEEEEEEENS_6half_tESN_NSA_8TiledMMAINSA_8MMA_AtomIJNSA_4SM904GMMA26MMA_64x128x16_F32F16F16_SSILNSR_5MajorE0ELST_0ELNSR_7ScaleInE1ELSU_1EEEEEENSA_6LayoutINSB_IJSE_SE_SE_EEENSB_IJNSC_ILi0EEESZ_SZ_EEEEENSB_IJNSA_10UnderscoreES12_S12_EEEEENS7_6detail26Sm90ImplicitGemmTileTraitsINSA_20SM90_TMA_LOAD_IM2COLENSA_14ComposedLayoutINSA_7SwizzleILi3ELi4ELi3EEENSA_18smem_ptr_flag_bitsILi16EEENSX_INSB_IJNSB_IJNSC_ILi8EEENSC_ILi32EEEEEENSB_IJSK_SE_EEENSB_IJSE_NSC_ILi4EEEEEEEEENSB_IJNSB_IJSK_NSC_ILi512EEEEEENSB_IJSE_SZ_EEENSB_IJSZ_NSC_ILi16384EEEEEEEEEEEEEvEENS16_INSA_23SM90_TMA_LOAD_MULTICASTENS18_IS1A_S1C_NSX_INSB_IJNSB_IJS1D_NSC_ILi16EEEEEES1G_S1I_EEENSB_IJS1L_S1M_NSB_IJSZ_NSC_ILi8192EEEEEEEEEEEEEvEEEENS_8epilogue10collective6detail29Sm90TmaWarpSpecializedAdapterINS25_15DefaultEpilogueISN_NSB_IJNSB_IJllllEEESE_SZ_EEES2A_NS24_6thread17LinearCombinationISN_Li1EffLNS2B_9ScaleType4KindE0ELNS_15FloatRoundStyleE2ESN_EENS_4gemm15EpilogueDefaultEEEEEvvEEEEvNT_6ParamsE,@"STO_CUDA_ENTRY STV_DEFAULT"
_ZN7cutlass13device_kernelINS_4conv6kernel13ConvUniversalINS1_16ConvProblemShapeILNS1_8OperatorE0ELi3EEENS1_10collective14CollectiveConvINS1_46MainloopSm90TmaGmmaWarpSpecializedImplicitGemmILS5_0ELi4ELi3EN4cute5tupleIJNSA_1CILi2EEENSC_ILi1EEESE_EEENS1_36KernelImplicitTmaWarpSpecializedSm90ELi1EEENSB_IJNSC_ILi256EEENSC_ILi128EEENSB_IJNSC_ILi64EEEEEEEEENS_6half_tESN_NSA_8TiledMMAINSA_8MMA_AtomIJNSA_4SM904GMMA26MMA_64x128x16_F32F16F16_SSILNSR_5MajorE0ELST_0ELNSR_7ScaleInE1ELSU_1EEEEEENSA_6LayoutINSB_IJSE_SE_SE_EEENSB_IJNSC_ILi0EEESZ_SZ_EEEEENSB_IJNSA_10UnderscoreES12_S12_EEEEENS7_6detail26Sm90ImplicitGemmTileTraitsINSA_20SM90_TMA_LOAD_IM2COLENSA_14ComposedLayoutINSA_7SwizzleILi3ELi4ELi3EEENSA_18smem_ptr_flag_bitsILi16EEENSX_INSB_IJNSB_IJNSC_ILi8EEENSC_ILi32EEEEEENSB_IJSK_SE_EEENSB_IJSE_NSC_ILi4EEEEEEEEENSB_IJNSB_IJSK_NSC_ILi512EEEEEENSB_IJSE_SZ_EEENSB_IJSZ_NSC_ILi16384EEEEEEEEEEEEEvEENS16_INSA_23SM90_TMA_LOAD_MULTICASTENS18_IS1A_S1C_NSX_INSB_IJNSB_IJS1D_NSC_ILi16EEEEEES1G_S1I_EEENSB_IJS1L_S1M_NSB_IJSZ_NSC_ILi8192EEEEEEEEEEEEEvEEEENS_8epilogue10collective6detail29Sm90TmaWarpSpecializedAdapterINS25_15DefaultEpilogueISN_NSB_IJNSB_IJllllEEESE_SZ_EEES2A_NS24_6thread17LinearCombinationISN_Li1EffLNS2B_9ScaleType4KindE0ELNS_15FloatRoundStyleE2ESN_EENS_4gemm15EpilogueDefaultEEEEEvvEEEEvNT_6ParamsE:
[----:B------:R-:W0:Y:S01]  /*0000*/  LDC R1, c[0x0][0x28] ;  /* 0x00000a00ff017b82 */ /* 0x000e220000000800 */
[----:B------:R-:W1:Y:S01]  /*0010*/  S2R R6, SR_TID.X ;  /* 0x0000000000067919 */ /* 0x000e620000002100 */
[----:B------:R-:W-:Y:S01]  /*0020*/  ELECT P0, URZ, PT ;  /* 0x00000000003f782f */ /* 0x000fe20003800000 */
[----:B------:R-:W-:Y:S01]  /*0030*/  BSSY B0, `(.L_x_0) ;  /* 0x0000017000007945 */ /* 0x000fe20003800000 */
[----:B0-----:R-:W-:Y:S01]  /*0040*/  VIADD R1, R1, 0xfffffc10 ;  /* 0xfffffc1001017836 */ /* 0x001fe20000000000 */
[----:B------:R-:W0:Y:S01]  /*0050*/  S2R R7, SR_CTAID.X ;  /* 0x0000000000077919 */ /* 0x000e220000002500 */
[--C-:B-1----:R-:W-:Y:S02]  /*0060*/  SHF.R.U32.HI R0, RZ, 0x5, R6.reuse ;  /* 0x00000005ff007819 */ /* 0x102fe40000011606 */
[----:B------:R-:W-:-:S03]  /*0070*/  SHF.R.S32.HI R3, RZ, 0x1f, R6 ;  /* 0x0000001fff037819 */ /* 0x000fc60000011406 */
[----:B------:R-:W1:Y:S02]  /*0080*/  SHFL.IDX PT, R2, R0, RZ, 0x1f ;  /* 0x00001fff00027589 */ /* 0x000e6400000e0000 */
[----:B-1----:R-:W-:Y:S02]  /*0090*/  R2UR UR4, R2 ;  /* 0x00000000020472ca */ /* 0x002fe400000e0000 */
[----:B------:R-:W-:-:S06]  /*00a0*/  SHF.R.U32.HI R2, RZ, 0x7, R6 ;  /* 0x00000007ff027819 */ /* 0x000fcc0000011606 */
[----:B------:R-:W1:Y:S05]  /*00b0*/  SHFL.IDX PT, R2, R2, RZ, 0x1f ;  /* 0x00001fff02027589 */ /* 0x000e6a00000e0000 */
[----:B------:R-:W-:Y:S02]  /*00c0*/  USHF.R.S32.HI UR5, URZ, 0x1f, UR4 ;  /* 0x0000001f3f057899 */ /* 0x000fe40008011404 */
[----:B------:R-:W-:Y:S02]  /*00d0*/  ISETP.NE.OR P0, PT, RZ, UR4, !P0 ;  /* 0x00000004ff007c0c */ /* 0x000fe4000c705670 */
[----:B------:R-:W-:-:S04]  /*00e0*/  ULEA.HI UR5, UR5, UR4, URZ, 0x2 ;  /* 0x0000000405057291 */ /* 0x000fc8000f8f103f */
[----:B------:R-:W-:-:S04]  /*00f0*/  ULOP3.LUT UR5, UR5, 0xfffffffc, URZ, 0xc0, !UPT ;  /* 0xfffffffc05057892 */ /* 0x000fc8000f8ec03f */
[----:B------:R-:W-:-:S03]  /*0100*/  UIADD3 UR7, UR4, -UR5, URZ ;  /* 0x8000000504077290 */ /* 0x000fc6000fffe03f */
[----:B0-----:R-:W-:Y:S09]  /*0110*/  @P0 BRA `(.L_x_1) ;  /* 0x0000000000200947 */ /* 0x001ff20003800000 */
[----:B------:R-:W-:Y:S02]  /*0120*/  ULDC.64 UR4, c[0x0][0x198] ;  /* 0x0000660000047ab9 */ /* 0x000fe40000000a00 */
[----:B------:R-:W-:Y:S02]  /*0130*/  UIADD3 UR8, UP0, UR4, 0xf0, URZ ;  /* 0x000000f004087890 */ /* 0x000fe4000ff1e03f */
[----:B------:R-:W-:Y:S02]  /*0140*/  UIADD3 UR4, UP1, UR4, 0x270, URZ ;  /* 0x0000027004047890 */ /* 0x000fe4000ff3e03f */
[----:B------:R-:W-:Y:S02]  /*0150*/  UIADD3.X UR9, URZ, UR5, URZ, UP0, !UPT ;  /* 0x000000053f097290 */ /* 0x000fe400087fe43f */
[----:B------:R-:W-:-:S07]  /*0160*/  UIADD3.X UR5, URZ, UR5, URZ, UP1, !UPT ;  /* 0x000000053f057290 */ /* 0x000fce0008ffe43f */
[----:B------:R0:W-:Y:S02]  /*0170*/  UTMACCTL.PF [UR8] ;  /* 0x00000000080079b9 */ /* 0x0001e40008040000 */
[----:B------:R0:W-:Y:S02]  /*0180*/  UTMACCTL.PF [UR4] ;  /* 0x00000000040079b9 */ /* 0x0001e40008040000 */
[----:B0-----:R-:W-:Y:S01]  /*0190*/  NOP ;  /* 0x0000000000007918 */ /* 0x001fe20000000000 */
.L_x_1:
[----:B------:R-:W-:Y:S05]  /*01a0*/  BSYNC B0 ;  /* 0x0000000000007941 */ /* 0x000fea0003800000 */
.L_x_0:
[----:B------:R-:W0:Y:S01]  /*01b0*/  SHFL.IDX PT, R0, R0, RZ, 0x1f ;  /* 0x00001fff00007589 */ /* 0x000e2200000e0000 */
[----:B------:R-:W-:Y:S02]  /*01c0*/  LEA.HI R3, R3, R6, RZ, 0x7 ;  /* 0x0000000603037211 */ /* 0x000fe400078f38ff */
[----:B-1----:R-:W-:Y:S01]  /*01d0*/  R2UR UR12, R2 ;  /* 0x00000000020c72ca */ /* 0x002fe200000e0000 */
[----:B------:R-:W1:Y:S01]  /*01e0*/  S2R R9, SR_CTAID.Y ;  /* 0x0000000000097919 */ /* 0x000e620000002600 */
[----:B------:R-:W-:Y:S02]  /*01f0*/  LOP3.LUT R3, R3, 0xffffff80, RZ, 0xc0, !PT ;  /* 0xffffff8003037812 */ /* 0x000fe400078ec0ff */
[----:B------:R-:W-:-:S03]  /*0200*/  I2FP.F32.U32 R4, R7 ;  /* 0x0000000700047245 */ /* 0x000fc60000201000 */
[----:B------:R-:W-:-:S05]  /*0210*/  IMAD.IADD R11, R6, 0x1, -R3 ;  /* 0x00000001060b7824 */ /* 0x000fca00078e0a03 */
[----:B------:R-:W-:Y:S01]  /*0220*/  SHF.R.S32.HI R2, RZ, 0x1f, R11 ;  /* 0x0000001fff027819 */ /* 0x000fe2000001140b */
[----:B------:R-:W-:Y:S02]  /*0230*/  ULOP3.LUT UP0, URZ, UR12, UR7, URZ, 0xfc, !UPT ;  /* 0x000000070c3f7292 */ /* 0x000fe4000f80fc3f */
[----:B------:R-:W-:Y:S01]  /*0240*/  UISETP.NE.AND UP1, UPT, UR12, 0x1, UPT ;  /* 0x000000010c00788c */ /* 0x000fe2000bf25270 */
[----:B------:R-:W-:Y:S01]  /*0250*/  LEA.HI R2, R2, R11, RZ, 0x3 ;  /* 0x0000000b02027211 */ /* 0x000fe200078f18ff */
[----:B------:R-:W-:-:S03]  /*0260*/  USEL UR6, URZ, 0x1, UP0 ;  /* 0x000000013f067887 */ /* 0x000fc60008000000 */
[--C-:B------:R-:W-:Y:S01]  /*0270*/  SHF.R.S32.HI R3, RZ, 0x3, R2.reuse ;  /* 0x00000003ff037819 */ /* 0x100fe20000011402 */
[----:B------:R-:W-:Y:S01]  /*0280*/  USEL UR6, UR6, 0x2, UP1 ;  /* 0x0000000206067887 */ /* 0x000fe20008800000 */
[----:B0-----:R-:W-:Y:S02]  /*0290*/  ISETP.NE.AND P0, PT, R0, RZ, PT ;  /* 0x000000ff0000720c */ /* 0x001fe40003f05270 */
[----:B------:R-:W-:Y:S02]  /*02a0*/  SHF.R.S32.HI R2, RZ, 0x1f, R2 ;  /* 0x0000001fff027819 */ /* 0x000fe40000011402 */
[----:B------:R-:W-:Y:S02]  /*02b0*/  SHF.R.S32.HI R5, RZ, 0x1f, R0 ;  /* 0x0000001fff057819 */ /* 0x000fe40000011400 */
[----:B------:R-:W-:Y:S02]  /*02c0*/  LEA.HI R2, R2, R3, RZ, 0x2 ;  /* 0x0000000302027211 */ /* 0x000fe400078f10ff */
[----:B------:R-:W-:-:S05]  /*02d0*/  LEA.HI R5, R5, R0, RZ, 0x2 ;  /* 0x0000000005057211 */ /* 0x000fca00078f10ff */
[----:B-1----:R-:W-:Y:S05]  /*02e0*/  @P0 BRA `(.L_x_2) ;  /* 0x0000000000580947 */ /* 0x002fea0003800000 */
[----:B------:R-:W0:Y:S01]  /*02f0*/  S2UR UR10, SR_CgaCtaId ;  /* 0x00000000000a79c3 */ /* 0x000e220000008800 */
[----:B------:R-:W-:Y:S01]  /*0300*/  UMOV UR4, 0x400 ;  /* 0x0000040000047882 */ /* 0x000fe20000000000 */
[----:B------:R-:W-:Y:S01]  /*0310*/  UMOV UR5, 0x1 ;  /* 0x0000000100057882 */ /* 0x000fe20000000000 */
[----:B------:R-:W-:Y:S01]  /*0320*/  UMOV UR8, 0x2 ;  /* 0x0000000200087882 */ /* 0x000fe20000000000 */
[----:B------:R-:W-:Y:S01]  /*0330*/  ELECT P0, URZ, PT ;  /* 0x00000000003f782f */ /* 0x000fe20003800000 */
[----:B------:R-:W-:-:S04]  /*0340*/  UIADD3 UR8, -UR8, 0x100000, URZ ;  /* 0x0010000008087890 */ /* 0x000fc8000fffe13f */
[----:B------:R-:W-:Y:S02]  /*0350*/  USHF.L.U32 UR9, UR8, 0xb, URZ ;  /* 0x0000000b08097899 */ /* 0x000fe4000800063f */
[----:B------:R-:W-:Y:S02]  /*0360*/  USHF.L.U32 UR8, UR8, 0x1, URZ ;  /* 0x0000000108087899 */ /* 0x000fe4000800063f */
[----:B0-----:R-:W-:Y:S02]  /*0370*/  ULEA UR10, UR10, UR4, 0x18 ;  /* 0x000000040a0a7291 */ /* 0x001fe4000f8ec03f */
[----:B------:R-:W-:-:S04]  /*0380*/  UIADD3 UR4, -UR5, 0x100000, URZ ;  /* 0x0010000005047890 */ /* 0x000fc8000fffe13f */
[----:B------:R-:W-:Y:S02]  /*0390*/  USHF.L.U32 UR5, UR4, 0xb, URZ ;  /* 0x0000000b04057899 */ /* 0x000fe4000800063f */
[----:B------:R-:W-:Y:S01]  /*03a0*/  USHF.L.U32 UR4, UR4, 0x1, URZ ;  /* 0x0000000104047899 */ /* 0x000fe2000800063f */
[----:B------:R-:W0:Y:S11]  /*03b0*/  FENCE.VIEW.ASYNC.S ;  /* 0x00000000000073c6 */ /* 0x000e360000000000 */
[----:B0-----:R0:W1:Y:S01]  /*03c0*/  SYNCS.EXCH.64 URZ, [UR10+0x30000], UR4 ;  /* 0x030000040a3f75b2 */ /* 0x0010620008000100 */
[----:B------:R0:W2:Y:S01]  /*03d0*/  SYNCS.EXCH.64 URZ, [UR10+0x30020], UR8 ;  /* 0x030020080a3f75b2 */ /* 0x0000a20008000100 */
[----:B------:R0:W3:Y:S01]  /*03e0*/  SYNCS.EXCH.64 URZ, [UR10+0x30008], UR4 ;  /* 0x030008040a3f75b2 */ /* 0x0000e20008000100 */
[----:B------:R0:W4:Y:S01]  /*03f0*/  SYNCS.EXCH.64 URZ, [UR10+0x30028], UR8 ;  /* 0x030028080a3f75b2 */ /* 0x0001220008000100 */
[----:B------:R0:W0:Y:S01]  /*0400*/  SYNCS.EXCH.64 URZ, [UR10+0x30010], UR4 ;  /* 0x030010040a3f75b2 */ /* 0x0000220008000100 */
[----:B------:R0:W0:Y:S01]  /*0410*/  SYNCS.EXCH.64 URZ, [UR10+0x30030], UR8 ;  /* 0x030030080a3f75b2 */ /* 0x0000220008000100 */
[----:B------:R0:W0:Y:S01]  /*0420*/  SYNCS.EXCH.64 URZ, [UR10+0x30018], UR4 ;  /* 0x030018040a3f75b2 */ /* 0x0000220008000100 */
[----:B------:R0:W0:Y:S01]  /*0430*/  SYNCS.EXCH.64 URZ, [UR10+0x30038], UR8 ;  /* 0x030038080a3f75b2 */ /* 0x0000220008000100 */
[----:B------:R-:W-:Y:S01]  /*0440*/  NOP ;  /* 0x0000000000007918 */ /* 0x000fe20000000000 */
.L_x_2:
[----:B0-----:R-:W-:Y:S01]  /*0450*/  ULDC UR4, c[0x0][0x150] ;  /* 0x0000540000047ab9 */ /* 0x001fe20000000800 */
[----:B------:R-:W-:Y:S01]  /*0460*/  LOP3.LUT R2, R2, 0xfffffffc, RZ, 0xc0, !PT ;  /* 0xfffffffc02027812 */ /* 0x000fe200078ec0ff */
[----:B------:R-:W-:Y:S01]  /*0470*/  FMUL R4, R4, UR4 ;  /* 0x0000000404047c20 */ /* 0x000fe20008400000 */
[----:B------:R-:W-:Y:S01]  /*0480*/  LOP3.LUT R5, R5, 0x3ffffffc, RZ, 0xc0, !PT ;  /* 0x3ffffffc05057812 */ /* 0x000fe200078ec0ff */
[----:B------:R-:W-:Y:S01]  /*0490*/  ULDC UR4, c[0x0][0x154] ;  /* 0x0000550000047ab9 */ /* 0x000fe20000000800 */
[----:B------:R-:W-:Y:S01]  /*04a0*/  LOP3.LUT P0, RZ, R11, 0x7, RZ, 0xc0, !PT ;  /* 0x000000070bff7812 */ /* 0x000fe2000780c0ff */
[----:B------:R-:W-:Y:S01]  /*04b0*/  IMAD.IADD R2, R3, 0x1, -R2 ;  /* 0x0000000103027824 */ /* 0x000fe200078e0a02 */
[----:B------:R-:W-:Y:S01]  /*04c0*/  NOP ;  /* 0x0000000000007918 */ /* 0x000fe20000000000 */
[----:B------:R-:W0:Y:S01]  /*04d0*/  F2I.U32.TRUNC.NTZ R4, R4 ;  /* 0x0000000400047305 */ /* 0x000e22000020f000 */
[----:B------:R-:W-:Y:S01]  /*04e0*/  IMAD.IADD R5, R0, 0x1, -R5 ;  /* 0x0000000100057824 */ /* 0x000fe200078e0a05 */
[----:B------:R-:W-:-:S04]  /*04f0*/  NOP ;  /* 0x0000000000007918 */ /* 0x000fc80000000000 */
[----:B------:R-:W-:Y:S02]  /*0500*/  LEA R5, R5, R2, 0x2 ;  /* 0x0000000205057211 */ /* 0x000fe400078e10ff */
[----:B------:R-:W-:Y:S02]  /*0510*/  I2FP.F32.U32 R2, R9 ;  /* 0x0000000900027245 */ /* 0x000fe40000201000 */
[----:B------:R-:W-:-:S03]  /*0520*/  LEA.HI R0, R5, R5, RZ, 0x1 ;  /* 0x0000000505007211 */ /* 0x000fc600078f08ff */
[----:B------:R-:W-:Y:S01]  /*0530*/  FMUL R2, R2, UR4 ;  /* 0x0000000402027c20 */ /* 0x000fe20008400000 */
[----:B------:R-:W-:Y:S01]  /*0540*/  ULDC UR4, c[0x0][0x144] ;  /* 0x0000510000047ab9 */ /* 0x000fe20000000800 */
[----:B0-----:R-:W-:Y:S01]  /*0550*/  IMAD.MOV R8, RZ, RZ, -R4 ;  /* 0x000000ffff087224 */ /* 0x001fe200078e0a04 */
[----:B------:R-:W-:-:S03]  /*0560*/  LOP3.LUT R0, R0, 0xfffffffe, RZ, 0xc0, !PT ;  /* 0xfffffffe00007812 */ /* 0x000fc600078ec0ff */
[----:B------:R-:W-:Y:S01]  /*0570*/  IMAD R3, R8, UR4, R7 ;  /* 0x0000000408037c24 */ /* 0x000fe2000f8e0207 */
[----:B------:R-:W0:Y:S01]  /*0580*/  F2I.U32.TRUNC.NTZ R2, R2 ;  /* 0x0000000200027305 */ /* 0x000e22000020f000 */
[----:B------:R-:W5:Y:S01]  /*0590*/  LDC R8, c[0x0][0x140] ;  /* 0x00005000ff087b82 */ /* 0x000f620000000800 */
[----:B------:R-:W-:Y:S01]  /*05a0*/  IMAD.IADD R0, R5, 0x1, -R0 ;  /* 0x0000000105007824 */ /* 0x000fe200078e0a00 */
[----:B------:R-:W-:-:S04]  /*05b0*/  ULDC UR4, c[0x0][0x148] ;  /* 0x0000520000047ab9 */ /* 0x000fc80000000800 */
[----:B------:R-:W-:Y:S01]  /*05c0*/  ISETP.NE.AND P2, PT, R0, R3, PT ;  /* 0x000000030000720c */ /* 0x000fe20003f45270 */
[----:B------:R-:W-:-:S05]  /*05d0*/  IMAD.SHL.U32 R0, R5, 0x4, RZ ;  /* 0x0000000405007824 */ /* 0x000fca00078e00ff */
[----:B------:R-:W-:Y:S01]  /*05e0*/  LOP3.LUT R5, R5, 0xc, R0, 0x78, !PT ;  /* 0x0000000c05057812 */ /* 0x000fe200078e7800 */
[----:B0-----:R-:W-:-:S03]  /*05f0*/  IMAD.MOV R4, RZ, RZ, -R2 ;  /* 0x000000ffff047224 */ /* 0x001fc600078e0a02 */
[C---:B------:R-:W-:Y:S01]  /*0600*/  ISETP.LT.U32.AND P0, PT, R5.reuse, 0x2, !P0 ;  /* 0x000000020500780c */ /* 0x040fe20004701070 */
[----:B------:R-:W-:Y:S02]  /*0610*/  IMAD R3, R4, UR4, R9 ;  /* 0x0000000404037c24 */ /* 0x000fe4000f8e0209 */
[----:B------:R-:W-:Y:S02]  /*0620*/  @P2 LEA.HI R0, R5, R5, RZ, 0x1 ;  /* 0x0000000505002211 */ /* 0x000fe400078f08ff */
[----:B------:R-:W-:Y:S02]  /*0630*/  MOV R4, 0x1 ;  /* 0x0000000100047802 */ /* 0x000fe40000000f00 */
[----:B------:R-:W-:Y:S02]  /*0640*/  @P2 SHF.R.S32.HI R0, RZ, 0x1, R0 ;  /* 0x00000001ff002819 */ /* 0x000fe40000011400 */
[----:B-----5:R-:W-:Y:S02]  /*0650*/  ISETP.EQ.U32.AND P1, PT, R8, 0x1, PT ;  /* 0x000000010800780c */ /* 0x020fe40003f22070 */
[----:B------:R-:W-:-:S02]  /*0660*/  @P2 ISETP.NE.AND P3, PT, R0, R3, PT ;  /* 0x000000030000220c */ /* 0x000fc40003f65270 */
[----:B------:R-:W-:Y:S02]  /*0670*/  SEL R3, RZ, 0x1, !P0 ;  /* 0x00000001ff037807 */ /* 0x000fe40004000000 */
[----:B------:R-:W-:-:S04]  /*0680*/  @P2 SEL R4, RZ, 0x1, P3 ;  /* 0x00000001ff042807 */ /* 0x000fc80001800000 */
[----:B------:R-:W-:-:S03]  /*0690*/  LOP3.LUT R4, R4, R3, RZ, 0xc0, !PT ;  /* 0x0000000304047212 */ /* 0x000fc600078ec0ff */
[----:B------:R-:W-:Y:S05]  /*06a0*/  @!P1 BRA `(.L_x_3) ;  /* 0x0000000000089947 */ /* 0x000fea0003800000 */
[----:B-1234-:R-:W-:Y:S01]  /*06b0*/  UCGABAR_ARV ;  /* 0x00000000000079c7 */ /* 0x01efe20008000000 */
[----:B------:R-:W-:Y:S05]  /*06c0*/  BRA `(.L_x_4) ;  /* 0x0000000000047947 */ /* 0x000fea0003800000 */
.L_x_3:
[----:B-1234-:R-:W-:Y:S01]  /*06d0*/  NOP ;  /* 0x0000000000007918 */ /* 0x01efe20000000000 */
.L_x_4:
[----:B------:R-:W-:Y:S01]  /*06e0*/  ULDC.64 UR4, c[0x0][0x618] ;  /* 0x0001860000047ab9 */ /* 0x000fe20000000a00 */
[----:B------:R-:W-:Y:S01]  /*06f0*/  ULDC.64 UR20, c[0x0][0x208] ;  /* 0x0000820000147ab9 */ /* 0x000fe20000000a00 */
[----:B------:R-:W-:-:S04]  /*0700*/  ISETP.NE.U32.AND P0, PT, RZ, UR4, PT ;  /* 0x00000004ff007c0c */ /* 0x000fc8000bf05070 */
[----:B------:R-:W-:-:S13]  /*0710*/  ISETP.NE.AND.EX P0, PT, RZ, UR5, PT, P0 ;  /* 0x00000005ff007c0c */ /* 0x000fda000bf05300 */
[----:B------:R-:W-:Y:S05]  /*0720*/  @!P0 BRA `(.L_x_5) ;  /* 0x0000000000208947 */ /* 0x000fea0003800000 */
[----:B------:R-:W0:Y:S02]  /*0730*/  LDC.64 R2, c[0x0][0x618] ;  /* 0x00018600ff027b82 */ /* 0x000e240000000a00 */
[----:B0-----:R-:W2:Y:S02]  /*0740*/  LDG.E.64 R2, desc[UR20][R2.64] ;  /* 0x0000001402027981 */ /* 0x001ea4000c1e1b00 */
[----:B--2---:R-:W-:-:S04]  /*0750*/  ISETP.NE.U32.AND P0, PT, R2, RZ, PT ;  /* 0x000000ff0200720c */ /* 0x004fc80003f05070 */
[----:B------:R-:W-:-:S13]  /*0760*/  ISETP.NE.AND.EX P0, PT, R3, RZ, PT, P0 ;  /* 0x000000ff0300720c */ /* 0x000fda0003f05300 */
[----:B------:R-:W-:Y:S05]  /*0770*/  @!P0 BRA `(.L_x_5) ;  /* 0x00000000000c8947 */ /* 0x000fea0003800000 */
[----:B------:R-:W2:Y:S02]  /*0780*/  LD.E R2, desc[UR20][R2.64] ;  /* 0x0000001402027980 */ /* 0x000ea4000c101900 */
[----:B--2---:R-:W-:Y:S01]  /*0790*/  R2UR UR11, R2 ;  /* 0x00000000020b72ca */ /* 0x004fe200000e0000 */
[----:B------:R-:W-:-:S14]  /*07a0*/  BRA `(.L_x_6) ;  /* 0x0000000000247947 */ /* 0x000fdc0003800000 */
.L_x_5:
[----:B------:R-:W-:Y:S02]  /*07b0*/  ULDC.64 UR4, c[0x0][0x608] ;  /* 0x0001820000047ab9 */ /* 0x000fe40000000a00 */
[----:B------:R-:W-:-:S04]  /*07c0*/  ISETP.NE.U32.AND P0, PT, RZ, UR4, PT ;  /* 0x00000004ff007c0c */ /* 0x000fc8000bf05070 */
[----:B------:R-:W-:-:S13]  /*07d0*/  ISETP.NE.AND.EX P0, PT, RZ, UR5, PT, P0 ;  /* 0x00000005ff007c0c */ /* 0x000fda000bf05300 */
[----:B------:R-:W-:Y:S05]  /*07e0*/  @!P0 BRA `(.L_x_7) ;  /* 0x0000000000108947 */ /* 0x000fea0003800000 */
[----:B------:R-:W0:Y:S02]  /*07f0*/  LDC.64 R2, c[0x0][0x608] ;  /* 0x00018200ff027b82 */ /* 0x000e240000000a00 */
[----:B0-----:R-:W2:Y:S02]  /*0800*/  LDG.E R2, desc[UR20][R2.64] ;  /* 0x0000001402027981 */ /* 0x001ea4000c1e1900 */
[----:B--2---:R-:W-:Y:S01]  /*0810*/  R2UR UR11, R2 ;  /* 0x00000000020b72ca */ /* 0x004fe200000e0000 */
[----:B------:R-:W-:-:S14]  /*0820*/  BRA `(.L_x_6) ;  /* 0x0000000000047947 */ /* 0x000fdc0003800000 */
.L_x_7:
[----:B------:R-:W-:-:S05]  /*0830*/  ULDC UR11, c[0x0][0x600] ;  /* 0x00018000000b7ab9 */ /* 0x000fca0000000800 */
.L_x_6:
[----:B------:R-:W-:Y:S02]  /*0840*/  ULDC.64 UR4, c[0x0][0x620] ;  /* 0x0001880000047ab9 */ /* 0x000fe40000000a00 */
        /* <DEDUP_REMOVED lines=11> */
.L_x_8:
        /* <DEDUP_REMOVED lines=8> */
.L_x_10:
[----:B------:R-:W-:-:S05]  /*0980*/  ULDC UR22, c[0x0][0x604] ;  /* 0x0001810000167ab9 */ /* 0x000fca0000000800 */
.L_x_9:
[----:B------:R-:W-:Y:S01]  /*0990*/  ULDC UR4, c[0x0][0x3dc] ;  /* 0x0000f70000047ab9 */ /* 0x000fe20000000800 */
[----:B------:R-:W-:Y:S01]  /*09a0*/  ULDC.64 UR8, c[0x0][0x3e0] ;  /* 0x0000f80000087ab9 */ /* 0x000fe20000000a00 */
[----:B------:R-:W-:Y:S02]  /*09b0*/  UIADD3 UR4, UR4, 0x3f, URZ ;  /* 0x0000003f04047890 */ /* 0x000fe4000fffe03f */
[----:B------:R-:W-:Y:S02]  /*09c0*/  UIMAD UR8, UR9, UR8, URZ ;  /* 0x00000008090872a4 */ /* 0x000fe4000f8e023f */
[----:B------:R-:W-:-:S04]  /*09d0*/  USHF.R.S32.HI UR5, URZ, 0x1f, UR4 ;  /* 0x0000001f3f057899 */ /* 0x000fc80008011404 */
[----:B------:R-:W-:-:S03]  /*09e0*/  ULEA.HI UR4, UR5, UR4, URZ, 0x6 ;  /* 0x0000000405047291 */ /* 0x000fc6000f8f303f */
[----:B------:R-:W-:Y:S01]  /*09f0*/  ULDC UR5, c[0x0][0x3e8] ;  /* 0x0000fa0000057ab9 */ /* 0x000fe20000000800 */
[----:B------:R-:W-:Y:S02]  /*0a00*/  USHF.R.S32.HI UR4, URZ, 0x6, UR4 ;  /* 0x000000063f047899 */ /* 0x000fe40008011404 */
[----:B------:R-:W-:-:S04]  /*0a10*/  UIMAD UR5, UR8, UR5, URZ ;  /* 0x00000005080572a4 */ /* 0x000fc8000f8e023f */
[----:B------:R-:W-:Y:S01]  /*0a20*/  UIMAD UR5, UR4, UR5, URZ ;  /* 0x00000005040572a4 */ /* 0x000fe2000f8e023f */
[----:B------:R-:W-:Y:S11]  /*0a30*/  @!P1 BRA `(.L_x_11) ;  /* 0x00000000000c9947 */ /* 0x000ff60003800000 */
[----:B------:R-:W-:Y:S01]  /*0a40*/  UCGABAR_WAIT ;  /* 0x0000000000007dc7 */ /* 0x000fe20008000000 */
[----:B------:R-:W-:Y:S01]  /*0a50*/  CCTL.IVALL ;  /* 0x00000000ff00798f */ /* 0x000fe20002000000 */
[----:B------:R-:W-:Y:S05]  /*0a60*/  BRA `(.L_x_12) ;  /* 0x0000000000047947 */ /* 0x000fea0003800000 */
.L_x_11:
[----:B------:R-:W-:Y:S06]  /*0a70*/  BAR.SYNC.DEFER_BLOCKING 0x0 ;  /* 0x0000000000007b1d */ /* 0x000fec0000010000 */
.L_x_12:
[----:B------:R-:W-:-:S13]  /*0a80*/  ISETP.NE.AND P0, PT, RZ, UR12, PT ;  /* 0x0000000cff007c0c */ /* 0x000fda000bf05270 */
[----:B------:R-:W-:Y:S05]  /*0a90*/  @!P0 BRA `(.L_x_13) ;  /* 0x0000015800708947 */ /* 0x000fea0003800000 */
[----:B------:R-:W-:-:S06]  /*0aa0*/  UISETP.NE.AND UP0, UPT, UR12, 0x1, UPT ;  /* 0x000000010c00788c */ /* 0x000fcc000bf05270 */
[----:B------:R-:W-:-:S13]  /*0ab0*/  PLOP3.LUT P0, PT, PT, PT, UP0, 0x80, 0x0 ;  /* 0x000000000000781c */ /* 0x000fda0003f0f008 */
[----:B------:R-:W-:Y:S05]  /*0ac0*/  @P0 EXIT ;  /* 0x000000000000094d */ /* 0x000fea0003800000 */
[----:B------:R0:W-:Y:S01]  /*0ad0*/  STL [R1], RZ ;  /* 0x000000ff01007387 */ /* 0x0001e20000100800 */
[----:B------:R-:W-:Y:S01]  /*0ae0*/  UISETP.GE.AND UP0, UPT, UR5, 0x1, UPT ;  /* 0x000000010500788c */ /* 0x000fe2000bf06270 */
[----:B------:R-:W-:Y:S01]  /*0af0*/  CS2R R86, SRZ ;  /* 0x0000000000567805 */ /* 0x000fe2000001ff00 */
[----:B------:R-:W-:Y:S01]  /*0b00*/  UMOV UR4, URZ ;  /* 0x0000003f00047c82 */ /* 0x000fe20008000000 */
[----:B------:R0:W-:Y:S01]  /*0b10*/  STL [R1+0x4], RZ ;  /* 0x000004ff01007387 */ /* 0x0001e20000100800 */
[----:B------:R-:W-:Y:S02]  /*0b20*/  CS2R R152, SRZ ;  /* 0x0000000000987805 */ /* 0x000fe4000001ff00 */
[----:B------:R-:W-:Y:S02]  /*0b30*/  CS2R R154, SRZ ;  /* 0x00000000009a7805 */ /* 0x000fe4000001ff00 */
[----:B------:R-:W-:Y:S01]  /*0b40*/  PLOP3.LUT P0, PT, PT, PT, UP0, 0x80, 0x0 ;  /* 0x000000000000781c */ /* 0x000fe20003f0f008 */
[----:B------:R0:W-:Y:S01]  /*0b50*/  STL [R1+0x8], RZ ;  /* 0x000008ff01007387 */ /* 0x0001e20000100800 */
[----:B------:R-:W-:-:S02]  /*0b60*/  CS2R R156, SRZ ;  /* 0x00000000009c7805 */ /* 0x000fc4000001ff00 */
[----:B------:R-:W-:Y:S02]  /*0b70*/  CS2R R158, SRZ ;  /* 0x00000000009e7805 */ /* 0x000fe4000001ff00 */
[----:B------:R-:W-:Y:S01]  /*0b80*/  CS2R R160, SRZ ;  /* 0x0000000000a07805 */ /* 0x000fe2000001ff00 */
[----:B------:R0:W-:Y:S01]  /*0b90*/  STL [R1+0xc], RZ ;  /* 0x00000cff01007387 */ /* 0x0001e20000100800 */
[----:B------:R-:W-:Y:S02]  /*0ba0*/  CS2R R162, SRZ ;  /* 0x0000000000a27805 */ /* 0x000fe4000001ff00 */
[----:B------:R-:W-:Y:S02]  /*0bb0*/  CS2R R164, SRZ ;  /* 0x0000000000a47805 */ /* 0x000fe4000001ff00 */
[----:B------:R-:W-:Y:S01]  /*0bc0*/  CS2R R166, SRZ ;  /* 0x0000000000a67805 */ /* 0x000fe2000001ff00 */
        /* <DEDUP_REMOVED lines=116> */
[----:B------:R0:W-:Y:S04]  /*1310*/  STL [R1+0x84], RZ ;  /* 0x000084ff01007387 */ /* 0x0001e80000100800 */
        /* <DEDUP_REMOVED lines=29> */
[----:B------:R0:W-:Y:S01]  /*14f0*/  STL [R1+0xfc], RZ ;  /* 0x0000fcff01007387 */ /* 0x0001e20000100800 */
[----:B------:R-:W-:Y:S05]  /*1500*/  @!P0 BRA `(.L_x_14) ;  /* 0x0000002000e48947 */ /* 0x000fea0003800000 */
[----:B------:R-:W-:-:S04]  /*1510*/  ULOP3.LUT UR4, UR6, 0x1, URZ, 0xfc, !UPT ;  /* 0x0000000106047892 */ /* 0x000fc8000f8efc3f */
[----:B------:R-:W-:-:S06]  /*1520*/  UISETP.NE.AND UP0, UPT, UR4, 0x3, UPT ;  /* 0x000000030400788c */ /* 0x000fcc000bf05270 */
[----:B------:R-:W-:-:S13]  /*1530*/  PLOP3.LUT P1, PT, PT, PT, UP0, 0x80, 0x0 ;  /* 0x000000000000781c */ /* 0x000fda0003f2f008 */
[----:B------:R-:W-:Y:S05]  /*1540*/  @!P1 BRA `(.L_x_15) ;  /* 0x0000000000049947 */ /* 0x000fea0003800000 */
[----:B------:R-:W-:Y:S01]  /*1550*/  BPT.TRAP 0x1 ;  /* 0x000000040000795c */ /* 0x000fe20000300000 */
.L_x_15:
[----:B------:R-:W1:Y:S01]  /*1560*/  S2UR UR7, SR_CgaCtaId ;  /* 0x00000000000779c3 */ /* 0x000e620000008800 */
[----:B------:R-:W-:Y:S01]  /*1570*/  SHF.L.U32 R0, RZ, 0x1f, RZ ;  /* 0x0000001fff007819 */ /* 0x000fe200000006ff */
[----:B------:R-:W-:Y:S02]  /*1580*/  UMOV UR4, 0x400 ;  /* 0x0000040000047882 */ /* 0x000fe40000000000 */
[----:B-1----:R-:W-:-:S12]  /*1590*/  ULEA UR4, UR7, UR4, 0x18 ;  /* 0x0000000407047291 */ /* 0x002fd8000f8ec03f */
.L_x_16:
[----:B-1----:R-:W-:-:S04]  /*15a0*/  IMAD.U32 R3, RZ, RZ, UR4 ;  /* 0x00000004ff037e24 */ /* 0x002fc8000f8e00ff */
[----:B------:R1:W2:Y:S03]  /*15b0*/  SYNCS.PHASECHK.TRANS64.TRYWAIT P1, [R3+URZ+0x30000], R0 ;  /* 0x03000000030075a7 */ /* 0x0002a6000802017f */
[----:B--2---:R-:W-:Y:S05]  /*15c0*/  @!P1 NANOSLEEP.SYNCS 0x989680 ;  /* 0x009896800000995d */ /* 0x004fea0003900000 */
[----:B------:R-:W2:Y:S02]  /*15d0*/  @!P1 SYNCS.PHASECHK.TRANS64 P1, [R3+URZ+0x30000], R0 ;  /* 0x03000000030095a7 */ /* 0x000ea4000802007f */
[----:B--2---:R-:W-:Y:S05]  /*15e0*/  @!P1 BRA `(.L_x_16) ;  /* 0xfffffffc00ec9947 */ /* 0x004fea000383ffff */
[----:B------:R-:W-:Y:S01]  /*15f0*/  UIADD3 UR7, UR4, 0x20000, URZ ;  /* 0x0002000004077890 */ /* 0x000fe2000fffe03f */
[----:B------:R-:W-:Y:S01]  /*1600*/  WARPGROUP.ARRIVE ;  /* 0x00000000000079c5 */ /* 0x000fe20000000000 */
[----:B------:R-:W-:Y:S01]  /*1610*/  USHF.R.U32.HI UR4, URZ, 0x4, UR4 ;  /* 0x000000043f047899 */ /* 0x000fe20008011604 */
[----:B------:R2:W-:Y:S01]  /*1620*/  STL [R1+0x174], R5 ;  /* 0x0001740501007387 */ /* 0x0005e20000100800 */
[----:B------:R-:W-:Y:S02]  /*1630*/  USHF.R.U32.HI UR7, URZ, 0x4, UR7 ;  /* 0x000000043f077899 */ /* 0x000fe40008011607 */
[----:B------:R-:W-:Y:S01]  /*1640*/  ULOP3.LUT UR4, UR4, 0x3fff, URZ, 0xc0, !UPT ;  /* 0x00003fff04047892 */ /* 0x000fe2000f8ec03f */
[----:B------:R3:W-:Y:S01]  /*1650*/  STL [R1+0x170], R4 ;  /* 0x0001700401007387 */ /* 0x0007e20000100800 */
[----:B------:R-:W-:Y:S02]  /*1660*/  ULOP3.LUT UR7, UR7, 0x3fff, URZ, 0xc0, !UPT ;  /* 0x00003fff07077892 */ /* 0x000fe4000f8ec03f */
[----:B------:R-:W-:-:S02]  /*1670*/  ULOP3.LUT UR4, UR4, 0x10000, URZ, 0xfc, !UPT ;  /* 0x0001000004047892 */ /* 0x000fc4000f8efc3f */
[----:B------:R-:W-:Y:S01]  /*1680*/  ULOP3.LUT UR8, UR7, 0x10000, URZ, 0xfc, !UPT ;  /* 0x0001000007087892 */ /* 0x000fe2000f8efc3f */
[----:B------:R-:W-:Y:S01]  /*1690*/  UMOV UR13, 0x40000040 ;  /* 0x40000040000d7882 */ /* 0x000fe20000000000 */
[----:B------:R-:W-:-:S03]  /*16a0*/  UMOV UR15, 0x40000040 ;  /* 0x40000040000f7882 */ /* 0x000fc60000000000 */
[----:B------:R-:W-:Y:S02]  /*16b0*/  UMOV UR12, UR4 ;  /* 0x00000004000c7c82 */ /* 0x000fe40008000000 */
[----:B------:R-:W-:Y:S02]  /*16c0*/  UMOV UR14, UR8 ;  /* 0x00000008000e7c82 */ /* 0x000fe40008000000 */
[----:B------:R-:W-:Y:S01]  /*16d0*/  HGMMA.64x128x16.F32 R68, gdesc[UR12], RZ, !UPT, gsb0 ;  /* 0x01e000000c4479f0 */ /* 0x000fe2000c0008ff */
[----:B------:R-:W-:Y:S01]  /*16e0*/  UIADD3 UR12, UR4, 0x200, URZ ;  /* 0x00000200040c7890 */ /* 0x000fe2000fffe03f */
[----:B------:R-:W-:Y:S01]  /*16f0*/  UMOV UR13, 0x40000040 ;  /* 0x40000040000d7882 */ /* 0x000fe20000000000 */
[----:B------:R-:W-:Y:S02]  /*1700*/  WARPGROUP.DEPBAR.LE gsb0, 0x0 ;  /* 0x00008000000079c5 */ /* 0x000fe40000010000 */
[----:B------:R-:W-:Y:S01]  /*1710*/  WARPGROUP.ARRIVE ;  /* 0x00000000000079c5 */ /* 0x000fe20000000000 */
[----:B------:R-:W-:Y:S01]  /*1720*/  IMAD.MOV.U32 R44, RZ, RZ, R88 ;  /* 0x000000ffff2c7224 */ /* 0x000fe200078e0058 */
[----:B------:R-:W-:Y:S01]  /*1730*/  MOV R41, R91 ;  /* 0x0000005b00297202 */ /* 0x000fe20000000f00 */
[----:B------:R-:W-:Y:S01]  /*1740*/  IMAD.MOV.U32 R43, RZ, RZ, R89 ;  /* 0x000000ffff2b7224 */ /* 0x000fe200078e0059 */
[----:B------:R-:W-:Y:S01]  /*1750*/  MOV R36, R96 ;  /* 0x0000006000247202 */ /* 0x000fe20000000f00 */
[----:B------:R-:W-:-:S02]  /*1760*/  IMAD.MOV.U32 R42, RZ, RZ, R90 ;  /* 0x000000ffff2a7224 */ /* 0x000fc400078e005a */
[----:B------:R-:W-:Y:S01]  /*1770*/  HGMMA.64x128x16.F32 R152, gdesc[UR12], RZ, !UPT, gsb0 ;  /* 0x01e000000c9879f0 */ /* 0x000fe2000c0008ff */
[----:B------:R-:W-:Y:S01]  /*1780*/  UIADD3 UR12, UR4, 0x400, URZ ;  /* 0x00000400040c7890 */ /* 0x000fe2000fffe03f */
[----:B------:R-:W-:Y:S01]  /*1790*/  IMAD.MOV.U32 R40, RZ, RZ, R92 ;  /* 0x000000ffff287224 */ /* 0x000fe200078e005c */
[----:B------:R-:W-:Y:S01]  /*17a0*/  MOV R31, R101 ;  /* 0x00000065001f7202 */ /* 0x000fe20000000f00 */
        /* <DEDUP_REMOVED lines=11> */
[----:B-1----:R-:W-:Y:S01]  /*1860*/  MOV R0, R131 ;  /* 0x0000008300007202 */ /* 0x002fe20000000f00 */
[----:B------:R-:W-:Y:S01]  /*1870*/  IMAD.MOV.U32 R32, RZ, RZ, R100 ;  /* 0x000000ffff207224 */ /* 0x000fe200078e0064 */
[----:B------:R-:W-:Y:S01]  /*1880*/  UMOV UR13, 0x40000040 ;  /* 0x40000040000d7882 */ /* 0x000fe20000000000 */
        /* <DEDUP_REMOVED lines=14> */
[----:B------:R-:W-:-:S02]  /*1970*/  IMAD.MOV.U32 R22, RZ, RZ, R110 ;  /* 0x000000ffff167224 */ /* 0x000fc400078e006e */
[----:B------:R-:W-:Y:S02]  /*1980*/  IMAD.MOV.U32 R20, RZ, RZ, R112 ;  /* 0x000000ffff147224 */ /* 0x000fe400078e0070 */
[----:B------:R-:W-:Y:S02]  /*1990*/  IMAD.MOV.U32 R19, RZ, RZ, R113 ;  /* 0x000000ffff137224 */ /* 0x000fe400078e0071 */
[----:B------:R-:W-:Y:S01]  /*19a0*/  IMAD.MOV.U32 R18, RZ, RZ, R114 ;  /* 0x000000ffff127224 */ /* 0x000fe200078e0072 */
[----:B------:R-:W-:Y:S01]  /*19b0*/  MOV R232, R20 ;  /* 0x0000001400e87202 */ /* 0x000fe20000000f00 */
[----:B------:R-:W-:Y:S02]  /*19c0*/  IMAD.MOV.U32 R17, RZ, RZ, R115 ;  /* 0x000000ffff117224 */ /* 0x000fe400078e0073 */
[----:B------:R-:W-:Y:S02]  /*19d0*/  IMAD.MOV.U32 R15, RZ, RZ, R117 ;  /* 0x000000ffff0f7224 */ /* 0x000fe400078e0075 */
[----:B------:R-:W-:-:S02]  /*19e0*/  IMAD.MOV.U32 R14, RZ, RZ, R118 ;  /* 0x000000ffff0e7224 */ /* 0x000fc400078e0076 */
[----:B------:R-:W-:Y:S01]  /*19f0*/  IMAD.MOV.U32 R13, RZ, RZ, R119 ;  /* 0x000000ffff0d7224 */ /* 0x000fe200078e0077 */
[----:B------:R-:W-:Y:S01]  /*1a00*/  MOV R237, R15 ;  /* 0x0000000f00ed7202 */ /* 0x000fe20000000f00 */
[----:B------:R-:W-:Y:S02]  /*1a10*/  IMAD.MOV.U32 R12, RZ, RZ, R120 ;  /* 0x000000ffff0c7224 */ /* 0x000fe400078e0078 */
[----:B------:R-:W-:Y:S02]  /*1a20*/  IMAD.MOV.U32 R10, RZ, RZ, R122 ;  /* 0x000000ffff0a7224 */ /* 0x000fe400078e007a */
[----:B------:R-:W-:Y:S02]  /*1a30*/  IMAD.MOV.U32 R9, RZ, RZ, R123 ;  /* 0x000000ffff097224 */ /* 0x000fe400078e007b */
[----:B------:R-:W-:Y:S01]  /*1a40*/  IMAD.MOV.U32 R8, RZ, RZ, R124 ;  /* 0x000000ffff087224 */ /* 0x000fe200078e007c */
[----:B------:R-:W-:Y:S01]  /*1a50*/  MOV R242, R10 ;  /* 0x0000000a00f27202 */ /* 0x000fe20000000f00 */
[----:B------:R-:W-:-:S02]  /*1a60*/  IMAD.MOV.U32 R7, RZ, RZ, R125 ;  /* 0x000000ffff077224 */ /* 0x000fc400078e007d */
[----:B--2---:R-:W-:Y:S02]  /*1a70*/  IMAD.MOV.U32 R5, RZ, RZ, R127 ;  /* 0x000000ffff057224 */ /* 0x004fe400078e007f */
[----:B---3--:R-:W-:Y:S02]  /*1a80*/  IMAD.MOV.U32 R4, RZ, RZ, R128 ;  /* 0x000000ffff047224 */ /* 0x008fe400078e0080 */
[----:B------:R-:W-:Y:S01]  /*1a90*/  IMAD.MOV.U32 R3, RZ, RZ, R129 ;  /* 0x000000ffff037224 */ /* 0x000fe200078e0081 */
[----:B------:R-:W-:Y:S01]  /*1aa0*/  MOV R247, R5 ;  /* 0x0000000500f77202 */ /* 0x000fe20000000f00 */
[----:B------:R-:W-:Y:S02]  /*1ab0*/  IMAD.MOV.U32 R2, RZ, RZ, R130 ;  /* 0x000000ffff027224 */ /* 0x000fe400078e0082 */
[----:B------:R-:W-:Y:S02]  /*1ac0*/  IMAD.MOV.U32 R64, RZ, RZ, R68 ;  /* 0x000000ffff407224 */ /* 0x000fe400078e0044 */
[----:B------:R-:W-:-:S02]  /*1ad0*/  IMAD.MOV.U32 R63, RZ, RZ, R69 ;  /* 0x000000ffff3f7224 */ /* 0x000fc400078e0045 */
[----:B------:R-:W-:Y:S02]  /*1ae0*/  IMAD.MOV.U32 R62, RZ, RZ, R70 ;  /* 0x000000ffff3e7224 */ /* 0x000fe400078e0046 */
[----:B------:R-:W-:Y:S02]  /*1af0*/  IMAD.MOV.U32 R60, RZ, RZ, R72 ;  /* 0x000000ffff3c7224 */ /* 0x000fe400078e0048 */
[----:B------:R-:W-:Y:S02]  /*1b00*/  IMAD.MOV.U32 R59, RZ, RZ, R73 ;  /* 0x000000ffff3b7224 */ /* 0x000fe400078e0049 */
        /* <DEDUP_REMOVED lines=28> */
[----:B------:R-:W-:Y:S01]  /*1cd0*/  IMAD.MOV.U32 R238, RZ, RZ, R14 ;  /* 0x000000ffffee7224 */ /* 0x000fe200078e000e */
[----:B------:R-:W-:Y:S02]  /*1ce0*/  WARPGROUP.DEPBAR.LE gsb0, 0x0 ;  /* 0x00008000000079c5 */ /* 0x000fe40000010000 */
[----:B------:R-:W-:Y:S01]  /*1cf0*/  WARPGROUP.ARRIVE ;  /* 0x00000000000079c5 */ /* 0x000fe20000000000 */
[----:B------:R1:W-:Y:S01]  /*1d00*/  STL.64 [R1+0x2e0], R214 ;  /* 0x0002e0d601007387 */ /* 0x0003e20000100a00 */
[----:B------:R-:W-:Y:S02]  /*1d10*/  IMAD.MOV.U32 R239, RZ, RZ, R13 ;  /* 0x000000ffffef7224 */ /* 0x000fe400078e000d */
[----:B------:R-:W-:Y:S01]  /*1d20*/  IMAD.MOV.U32 R240, RZ, RZ, R12 ;  /* 0x000000fffff07224 */ /* 0x000fe200078e000c */
[----:B------:R2:W-:Y:S01]  /*1d30*/  STL.64 [R1+0x2d8], R212 ;  /* 0x0002d8d401007387 */ /* 0x0005e20000100a00 */
[----:B------:R-:W-:Y:S01]  /*1d40*/  HGMMA.64x128x16.F32 R88, gdesc[UR12], RZ, !UPT, gsb0 ;  /* 0x01e000000c5879f0 */ /* 0x000fe2000c0008ff */
[----:B------:R-:W-:Y:S01]  /*1d50*/  UIADD3 UR12, UR4, 0x600, URZ ;  /* 0x00000600040c7890 */ /* 0x000fe2000fffe03f */
[----:B------:R-:W-:Y:S01]  /*1d60*/  IMAD.MOV.U32 R241, RZ, RZ, R11 ;  /* 0x000000fffff17224 */ /* 0x000fe200078e000b */
[----:B------:R3:W-:Y:S01]  /*1d70*/  STL.64 [R1+0x2d0], R210 ;  /* 0x0002d0d201007387 */ /* 0x0007e20000100a00 */
[----:B------:R-:W-:Y:S01]  /*1d80*/  UMOV UR13, 0x40000040 ;  /* 0x40000040000d7882 */ /* 0x000fe20000000000 */
[----:B------:R-:W-:-:S02]  /*1d90*/  IMAD.MOV.U32 R243, RZ, RZ, R9 ;  /* 0x000000fffff37224 */ /* 0x000fc400078e0009 */
[----:B------:R4:W-:Y:S01]  /*1da0*/  STL.64 [R1+0x2c8], R208 ;  /* 0x0002c8d001007387 */ /* 0x0009e20000100a00 */
[----:B-1----:R-:W-:Y:S02]  /*1db0*/  IMAD.MOV.U32 R214, RZ, RZ, R38 ;  /* 0x000000ffffd67224 */ /* 0x002fe400078e0026 */
[----:B------:R-:W-:Y:S01]  /*1dc0*/  IMAD.MOV.U32 R215, RZ, RZ, R37 ;  /* 0x000000ffffd77224 */ /* 0x000fe200078e0025 */
[----:B------:R1:W-:Y:S01]  /*1dd0*/  STL.64 [R1+0x2c0], R206 ;  /* 0x0002c0ce01007387 */ /* 0x0003e20000100a00 */
[----:B--2---:R-:W-:Y:S01]  /*1de0*/  MOV R212, R40 ;  /* 0x0000002800d47202 */ /* 0x004fe20000000f00 */
[----:B------:R-:W-:Y:S02]  /*1df0*/  IMAD.MOV.U32 R213, RZ, RZ, R39 ;  /* 0x000000ffffd57224 */ /* 0x000fe400078e0027 */
[----:B------:R2:W-:Y:S01]  /*1e00*/  STL.64 [R1+0x2b8], R204 ;  /* 0x0002b8cc01007387 */ /* 0x0005e20000100a00 */
[----:B---3--:R-:W-:Y:S02]  /*1e10*/  IMAD.MOV.U32 R210, RZ, RZ, R42 ;  /* 0x000000ffffd27224 */ /* 0x008fe400078e002a */
[----:B------:R-:W-:Y:S01]  /*1e20*/  IMAD.MOV.U32 R211, RZ, RZ, R41 ;  /* 0x000000ffffd37224 */ /* 0x000fe200078e0029 */
[----:B------:R3:W-:Y:S01]  /*1e30*/  STL.64 [R1+0x2b0], R202 ;  /* 0x0002b0ca01007387 */ /* 0x0007e20000100a00 */
[----:B----4-:R-:W-:-:S02]  /*1e40*/  IMAD.MOV.U32 R208, RZ, RZ, R44 ;  /* 0x000000ffffd07224 */ /* 0x010fc400078e002c */
[----:B------:R-:W-:Y:S01]  /*1e50*/  IMAD.MOV.U32 R209, RZ, RZ, R43 ;  /* 0x000000ffffd17224 */ /* 0x000fe200078e002b */
[----:B------:R4:W-:Y:S01]  /*1e60*/  STL.64 [R1+0x2a8], R200 ;  /* 0x0002a8c801007387 */ /* 0x0009e20000100a00 */
[----:B-1----:R-:W-:Y:S01]  /*1e70*/  IMAD.MOV.U32 R206, RZ, RZ, R46 ;  /* 0x000000ffffce7224 */ /* 0x002fe200078e002e */
[----:B------:R-:W-:Y:S01]  /*1e80*/  MOV R207, R45 ;  /* 0x0000002d00cf7202 */ /* 0x000fe20000000f00 */
[----:B------:R-:W-:Y:S01]  /*1e90*/  IMAD.MOV.U32 R244, RZ, RZ, R8 ;  /* 0x000000fffff47224 */ /* 0x000fe200078e0008 */
[----:B------:R1:W-:Y:S01]  /*1ea0*/  STL.64 [R1+0x2a0], R198 ;  /* 0x0002a0c601007387 */ /* 0x0003e20000100a00 */
[----:B--2---:R-:W-:Y:S02]  /*1eb0*/  IMAD.MOV.U32 R204, RZ, RZ, R48 ;  /* 0x000000ffffcc7224 */ /* 0x004fe400078e0030 */
[----:B------:R-:W-:Y:S01]  /*1ec0*/  IMAD.MOV.U32 R205, RZ, RZ, R47 ;  /* 0x000000ffffcd7224 */ /* 0x000fe200078e002f */
[----:B------:R2:W-:Y:S01]  /*1ed0*/  STL.64 [R1+0x298], R196 ;  /* 0x000298c401007387 */ /* 0x0005e20000100a00 */
[----:B---3--:R-:W-:Y:S01]  /*1ee0*/  MOV R202, R50 ;  /* 0x0000003200ca7202 */ /* 0x008fe20000000f00 */
[----:B------:R-:W-:-:S02]  /*1ef0*/  IMAD.MOV.U32 R203, RZ, RZ, R49 ;  /* 0x000000ffffcb7224 */ /* 0x000fc400078e0031 */
[----:B------:R3:W-:Y:S01]  /*1f00*/  STL.64 [R1+0x290], R194 ;  /* 0x000290c201007387 */ /* 0x0007e20000100a00 */
[----:B----4-:R-:W-:Y:S02]  /*1f10*/  IMAD.MOV.U32 R200, RZ, RZ, R52 ;  /* 0x000000ffffc87224 */ /* 0x010fe400078e0034 */
[----:B------:R-:W-:Y:S01]  /*1f20*/  IMAD.MOV.U32 R201, RZ, RZ, R51 ;  /* 0x000000ffffc97224 */ /* 0x000fe200078e0033 */
[----:B------:R4:W-:Y:S01]  /*1f30*/  STL.64 [R1+0x288], R192 ;  /* 0x000288c001007387 */ /* 0x0009e20000100a00 */
[----:B-1----:R-:W-:Y:S02]  /*1f40*/  IMAD.MOV.U32 R198, RZ, RZ, R54 ;  /* 0x000000ffffc67224 */ /* 0x002fe400078e0036 */
[----:B------:R-:W-:Y:S01]  /*1f50*/  IMAD.MOV.U32 R199, RZ, RZ, R53 ;  /* 0x000000ffffc77224 */ /* 0x000fe200078e0035 */
[----:B------:R1:W-:Y:S01]  /*1f60*/  STL.64 [R1+0x280], R190 ;  /* 0x000280be01007387 */ /* 0x0003e20000100a00 */
[----:B--2---:R-:W-:Y:S01]  /*1f70*/  IMAD.MOV.U32 R196, RZ, RZ, R56 ;  /* 0x000000ffffc47224 */ /* 0x004fe200078e0038 */
[----:B------:R-:W-:Y:S01]  /*1f80*/  MOV R197, R55 ;  /* 0x0000003700c57202 */ /* 0x000fe20000000f00 */
[----:B------:R-:W-:Y:S01]  /*1f90*/  IMAD.MOV.U32 R245, RZ, RZ, R7 ;  /* 0x000000fffff57224 */ /* 0x000fe200078e0007 */
[----:B------:R2:W-:Y:S01]  /*1fa0*/  STL.64 [R1+0x278], R188 ;  /* 0x000278bc01007387 */ /* 0x0005e20000100a00 */
[----:B---3--:R-:W-:-:S02]  /*1fb0*/  IMAD.MOV.U32 R194, RZ, RZ, R58 ;  /* 0x000000ffffc27224 */ /* 0x008fc400078e003a */
[----:B------:R-:W-:Y:S01]  /*1fc0*/  IMAD.MOV.U32 R195, RZ, RZ, R57 ;  /* 0x000000ffffc37224 */ /* 0x000fe200078e0039 */
[----:B----4-:R-:W-:Y:S01]  /*1fd0*/  MOV R192, R60 ;  /* 0x0000003c00c07202 */ /* 0x010fe20000000f00 */
[----:B------:R-:W-:Y:S02]  /*1fe0*/  IMAD.MOV.U32 R193, RZ, RZ, R59 ;  /* 0x000000ffffc17224 */ /* 0x000fe400078e003b */
[----:B------:R-:W-:Y:S02]  /*1ff0*/  IMAD.MOV.U32 R246, RZ, RZ, R6 ;  /* 0x000000fffff67224 */ /* 0x000fe400078e0006 */
[----:B-1----:R-:W-:Y:S02]  /*2000*/  IMAD.MOV.U32 R190, RZ, RZ, R62 ;  /* 0x000000ffffbe7224 */ /* 0x002fe400078e003e */
[----:B------:R-:W-:Y:S02]  /*2010*/  IMAD.MOV.U32 R191, RZ, RZ, R61 ;  /* 0x000000ffffbf7224 */ /* 0x000fe400078e003d */
[----:B--2---:R-:W-:-:S02]  /*2020*/  IMAD.MOV.U32 R188, RZ, RZ, R64 ;  /* 0x000000ffffbc7224 */ /* 0x004fc400078e0040 */
[----:B------:R-:W-:Y:S02]  /*2030*/  IMAD.MOV.U32 R189, RZ, RZ, R63 ;  /* 0x000000ffffbd7224 */ /* 0x000fe400078e003f */
[----:B------:R-:W-:Y:S02]  /*2040*/  IMAD.MOV.U32 R248, RZ, RZ, R4 ;  /* 0x000000fffff87224 */ /* 0x000fe400078e0004 */
[----:B------:R-:W-:Y:S02]  /*2050*/  IMAD.MOV.U32 R249, RZ, RZ, R3 ;  /* 0x000000fffff97224 */ /* 0x000fe400078e0003 */
[----:B------:R-:W-:Y:S02]  /*2060*/  IMAD.MOV.U32 R250, RZ, RZ, R2 ;  /* 0x000000fffffa7224 */ /* 0x000fe400078e0002 */
[----:B------:R-:W-:Y:S01]  /*2070*/  IMAD.MOV.U32 R251, RZ, RZ, R0 ;  /* 0x000000fffffb7224 */ /* 0x000fe200078e0000 */
[----:B------:R-:W-:Y:S02]  /*2080*/  WARPGROUP.DEPBAR.LE gsb0, 0x0 ;  /* 0x00008000000079c5 */ /* 0x000fe40000010000 */
[----:B------:R-:W-:-:S06]  /*2090*/  WARPGROUP.ARRIVE ;  /* 0x00000000000079c5 */ /* 0x000fcc0000000000 */
[----:B------:R-:W-:Y:S01]  /*20a0*/  HGMMA.64x128x16.F32 R24, gdesc[UR12], RZ, !UPT, gsb0 ;  /* 0x01e000000c1879f0 */ /* 0x000fe2000c0008ff */
[----:B------:R-:W-:Y:S02]  /*20b0*/  UIADD3 UR12, UR4, 0x2, URZ ;  /* 0x00000002040c7890 */ /* 0x000fe4000fffe03f */
[----:B------:R-:W-:Y:S01]  /*20c0*/  UIADD3 UR14, UR8, 0x2, URZ ;  /* 0x00000002080e7890 */ /* 0x000fe2000fffe03f */
[----:B------:R-:W-:Y:S01]  /*20d0*/  UMOV UR13, 0x40000040 ;  /* 0x40000040000d7882 */ /* 0x000fe20000000000 */
[----:B------:R-:W-:Y:S01]  /*20e0*/  UMOV UR15, 0x40000040 ;  /* 0x40000040000f7882 */ /* 0x000fe20000000000 */
[----:B------:R-:W-:Y:S02]  /*20f0*/  WARPGROUP.DEPBAR.LE gsb0, 0x0 ;  /* 0x00008000000079c5 */ /* 0x000fe40000010000 */
[----:B------:R-:W-:-:S06]  /*2100*/  WARPGROUP.ARRIVE ;  /* 0x00000000000079c5 */ /* 0x000fcc0000000000 */
[----:B------:R-:W-:Y:S03]  /*2110*/  HGMMA.64x128x16.F32 R188, gdesc[UR12], R188, gsb0 ;  /* 0x01e000000cbc79f0 */ /* 0x000fe600080008bc */
[----:B------:R-:W-:Y:S02]  /*2120*/  WARPGROUP.DEPBAR.LE gsb0, 0x0 ;  /* 0x00008000000079c5 */ /* 0x000fe40000010000 */
[----:B------:R-:W-:Y:S04]  /*2130*/  STL.64 [R1], R188 ;  /* 0x000000bc01007387 */ /* 0x000fe80000100a00 */
[----:B------:R-:W-:Y:S04]  /*2140*/  STL.64 [R1+0x8], R190 ;  /* 0x000008be01007387 */ /* 0x000fe80000100a00 */
        /* <DEDUP_REMOVED lines=11> */
[----:B------:R1:W-:Y:S04]  /*2200*/  STL.64 [R1+0x68], R214 ;  /* 0x000068d601007387 */ /* 0x0003e80000100a00 */
        /* <DEDUP_REMOVED lines=18> */
[----:B-1----:R-:W2:Y:S04]  /*2330*/  LDL.LU.64 R214, [R1+0x2e0] ;  /* 0x0002e00001d67983 */ /* 0x002ea80000300a00 */
[----:B------:R-:W2:Y:S04]  /*2340*/  LDL.LU.64 R212, [R1+0x2d8] ;  /* 0x0002d80001d47983 */ /* 0x000ea80000300a00 */
        /* <DEDUP_REMOVED lines=11> */
[----:B------:R-:W2:Y:S01]  /*2400*/  LDL.LU.64 R188, [R1+0x278] ;  /* 0x0002780001bc7983 */ /* 0x000ea20000300a00 */
[----:B------:R-:W-:Y:S01]  /*2410*/  UIADD3 UR12, UR4, 0x202, URZ ;  /* 0x00000202040c7890 */ /* 0x000fe2000fffe03f */
[----:B------:R-:W-:Y:S01]  /*2420*/  UMOV UR13, 0x40000040 ;  /* 0x40000040000d7882 */ /* 0x000fe20000000000 */
[----:B--2---:R-:W-:-:S07]  /*2430*/  WARPGROUP.ARRIVE ;  /* 0x00000000000079c5 */ /* 0x004fce0000000000 */
[----:B------:R-:W-:Y:S01]  /*2440*/  HGMMA.64x128x16.F32 R152, gdesc[UR12], R152, gsb0 ;  /* 0x01e000000c9879f0 */ /* 0x000fe20008000898 */
[----:B------:R-:W-:Y:S02]  /*2450*/  UIADD3 UR12, UR4, 0x402, URZ ;  /* 0x00000402040c7890 */ /* 0x000fe4000fffe03f */
[----:B------:R-:W-:Y:S02]  /*2460*/  WARPGROUP.DEPBAR.LE gsb0, 0x0 ;  /* 0x00008000000079c5 */ /* 0x000fe40000010000 */
        /* <DEDUP_REMOVED lines=32> */
[----:B-1----:R-:W2:Y:S04]  /*2670*/  LDL.LU.64 R152, [R1] ;  /* 0x0000000001987983 */ /* 0x002ea80000300a00 */
        /* <DEDUP_REMOVED lines=31> */
[----:B------:R-:W-:Y:S01]  /*2870*/  WARPGROUP.ARRIVE ;  /* 0x00000000000079c5 */ /* 0x000fe20000000000 */
[----:B------:R-:W-:-:S05]  /*2880*/  UMOV UR13, 0x40000040 ;  /* 0x40000040000d7882 */ /* 0x000fca0000000000 */
[----:B------:R-:W-:Y:S01]  /*2890*/  HGMMA.64x128x16.F32 R88, gdesc[UR12], R88, gsb0 ;  /* 0x01e000000c5879f0 */ /* 0x000fe20008000858 */
[----:B------:R-:W-:Y:S01]  /*28a0*/  UIADD3 UR12, UR4, 0x602, URZ ;  /* 0x00000602040c7890 */ /* 0x000fe2000fffe03f */
[----:B------:R-:W-:Y:S01]  /*28b0*/  UMOV UR13, 0x40000040 ;  /* 0x40000040000d7882 */ /* 0x000fe20000000000 */
[----:B------:R-:W-:Y:S02]  /*28c0*/  WARPGROUP.DEPBAR.LE gsb0, 0x0 ;  /* 0x00008000000079c5 */ /* 0x000fe40000010000 */
[----:B------:R-:W-:-:S07]  /*28d0*/  WARPGROUP.ARRIVE ;  /* 0x00000000000079c5 */ /* 0x000fce0000000000 */
[----:B------:R-:W-:Y:S01]  /*28e0*/  HGMMA.64x128x16.F32 R24, gdesc[UR12], R24, gsb0 ;  /* 0x01e000000c1879f0 */ /* 0x000fe20008000818 */
[----:B------:R-:W-:Y:S02]  /*28f0*/  UIADD3 UR12, UR4, 0x4, URZ ;  /* 0x00000004040c7890 */ /* 0x000fe4000fffe03f */
[----:B------:R-:W-:Y:S01]  /*2900*/  UIADD3 UR14, UR8, 0x4, URZ ;  /* 0x00000004080e7890 */ /* 0x000fe2000fffe03f */
[----:B------:R-:W-:Y:S01]  /*2910*/  UMOV UR13, 0x40000040 ;  /* 0x40000040000d7882 */ /* 0x000fe20000000000 */
[----:B------:R-:W-:Y:S01]  /*2920*/  UMOV UR15, 0x40000040 ;  /* 0x40000040000f7882 */ /* 0x000fe20000000000 */
[----:B------:R-:W-:Y:S02]  /*2930*/  WARPGROUP.DEPBAR.LE gsb0, 0x0 ;  /* 0x00008000000079c5 */ /* 0x000fe40000010000 */
[----:B--2---:R-:W-:-:S06]  /*2940*/  WARPGROUP.ARRIVE ;  /* 0x00000000000079c5 */ /* 0x004fcc0000000000 */
[----:B------:R-:W-:Y:S03]  /*2950*/  HGMMA.64x128x16.F32 R152, gdesc[UR12], R152, gsb0 ;  /* 0x01e000000c9879f0 */ /* 0x000fe60008000898 */
[----:B------:R-:W-:Y:S02]  /*2960*/  WARPGROUP.DEPBAR.LE gsb0, 0x0 ;  /* 0x00008000000079c5 */ /* 0x000fe40000010000 */
[----:B------:R-:W-:Y:S01]  /*2970*/  STL.64 [R1], R152 ;  /* 0x0000009801007387 */ /* 0x000fe20000100a00 */
[----:B------:R-:W-:Y:S01]  /*2980*/  IMAD.MOV.U32 R2, RZ, RZ, R214 ;  /* 0x000000ffff027224 */ /* 0x000fe200078e00d6 */
[----:B------:R-:W-:Y:S01]  /*2990*/  MOV R0, R215 ;  /* 0x000000d700007202 */ /* 0x000fe20000000f00 */
[----:B------:R-:W-:Y:S01]  /*29a0*/  IMAD.MOV.U32 R6, RZ, RZ, R212 ;  /* 0x000000ffff067224 */ /* 0x000fe200078e00d4 */
[----:B------:R1:W-:Y:S01]  /*29b0*/  STL.64 [R1+0x8], R154 ;  /* 0x0000089a01007387 */ /* 0x0003e20000100a00 */
[----:B------:R-:W-:Y:S01]  /*29c0*/  IMAD.MOV.U32 R3, RZ, RZ, R213 ;  /* 0x000000ffff037224 */ /* 0x000fe200078e00d5 */
[----:B------:R-:W-:Y:S01]  /*29d0*/  MOV R7, R211 ;  /* 0x000000d300077202 */ /* 0x000fe20000000f00 */
[----:B------:R-:W-:Y:S01]  /*29e0*/  IMAD.MOV.U32 R8, RZ, RZ, R210 ;  /* 0x000000ffff087224 */ /* 0x000fe200078e00d2 */
[----:B------:R-:W2:Y:S01]  /*29f0*/  LDL.LU.64 R214, [R1+0x270] ;  /* 0x0002700001d67983 */ /* 0x000ea20000300a00 */
        /* <DEDUP_REMOVED lines=48> */
[----:B------:R-:W-:-:S02]  /*2d00*/  IMAD.MOV.U32 R231, RZ, RZ, R179 ;  /* 0x000000ffffe77224 */ /* 0x000fc400078e00b3 */
[----:B------:R-:W-:Y:S01]  /*2d10*/  IMAD.MOV.U32 R233, RZ, RZ, R177 ;  /* 0x000000ffffe97224 */ /* 0x000fe200078e00b1 */
[----:B------:R-:W2:Y:S01]  /*2d20*/  LDL.LU.64 R188, [R1+0x208] ;  /* 0x0002080001bc7983 */ /* 0x000ea20000300a00 */
[----:B------:R-:W-:Y:S02]  /*2d30*/  IMAD.MOV.U32 R236, RZ, RZ, R174 ;  /* 0x000000ffffec7224 */ /* 0x000fe400078e00ae */
[----:B------:R-:W-:Y:S01]  /*2d40*/  IMAD.MOV.U32 R235, RZ, RZ, R175 ;  /* 0x000000ffffeb7224 */ /* 0x000fe200078e00af */
[----:B------:R-:W2:Y:S01]  /*2d50*/  LDL.LU.64 R186, [R1+0x200] ;  /* 0x0002000001ba7983 */ /* 0x000ea20000300a00 */
[----:B------:R-:W-:Y:S02]  /*2d60*/  IMAD.MOV.U32 R238, RZ, RZ, R172 ;  /* 0x000000ffffee7224 */ /* 0x000fe400078e00ac */
        /* <DEDUP_REMOVED lines=28> */
[----:B-1----:R-:W2:Y:S04]  /*2f30*/  LDL.LU.64 R154, [R1+0x180] ;  /* 0x00018000019a7983 */ /* 0x002ea80000300a00 */
[----:B------:R-:W2:Y:S01]  /*2f40*/  LDL.LU.64 R152, [R1+0x178] ;  /* 0x0001780001987983 */ /* 0x000ea20000300a00 */
[----:B------:R-:W-:Y:S01]  /*2f50*/  UIADD3 UR12, UR4, 0x204, URZ ;  /* 0x00000204040c7890 */ /* 0x000fe2000fffe03f */
[----:B------:R-:W-:Y:S01]  /*2f60*/  UMOV UR13, 0x40000040 ;  /* 0x40000040000d7882 */ /* 0x000fe20000000000 */
[----:B--2---:R-:W-:-:S07]  /*2f70*/  WARPGROUP.ARRIVE ;  /* 0x00000000000079c5 */ /* 0x004fce0000000000 */
[----:B------:R-:W-:Y:S01]  /*2f80*/  HGMMA.64x128x16.F32 R152, gdesc[UR12], R152, gsb0 ;  /* 0x01e000000c9879f0 */ /* 0x000fe20008000898 */
[----:B------:R-:W-:Y:S01]  /*2f90*/  UIADD3 UR12, UR4, 0x404, URZ ;  /* 0x00000404040c7890 */ /* 0x000fe2000fffe03f */
[----:B------:R-:W-:Y:S01]  /*2fa0*/  UMOV UR13, 0x40000040 ;  /* 0x40000040000d7882 */ /* 0x000fe20000000000 */
        /* <DEDUP_REMOVED lines=15> */
[----:B-1----:R-:W2:Y:S04]  /*30a0*/  LDL.LU R188, [R1] ;  /* 0x0000000001bc7983 */ /* 0x002ea80000300800 */
[----:B------:R-:W2:Y:S04]  /*30b0*/  LDL.LU R189, [R1+0x4] ;  /* 0x0000040001bd7983 */ /* 0x000ea80000300800 */
[----:B------:R-:W2:Y:S04]  /*30c0*/  LDL.LU R190, [R1+0x8] ;  /* 0x0000080001be7983 */ /* 0x000ea80000300800 */
[----:B------:R-:W2:Y:S01]  /*30d0*/  LDL.LU R191, [R1+0xc] ;  /* 0x00000c0001bf7983 */ /* 0x000ea20000300800 */
[----:B------:R-:W-:-:S06]  /*30e0*/  WARPGROUP.ARRIVE ;  /* 0x00000000000079c5 */ /* 0x000fcc0000000000 */
[----:B------:R-:W-:Y:S01]  /*30f0*/  HGMMA.64x128x16.F32 R88, gdesc[UR12], R88, gsb0 ;  /* 0x01e000000c5879f0 */ /* 0x000fe20008000858 */
[----:B------:R-:W-:Y:S01]  /*3100*/  UIADD3 UR12, UR4, 0x604, URZ ;  /* 0x00000604040c7890 */ /* 0x000fe2000fffe03f */
[----:B------:R-:W-:Y:S01]  /*3110*/  UMOV UR13, 0x40000040 ;  /* 0x40000040000d7882 */ /* 0x000fe20000000000 */
        /* <DEDUP_REMOVED lines=18> */
[----:B------:R-:W-:Y:S01]  /*3240*/  IMAD.MOV.U32 R208, RZ, RZ, R238 ;  /* 0x000000ffffd07224 */ /* 0x000fe200078e00ee */
[----:B------:R-:W-:Y:S01]  /*3250*/  MOV R238, R16 ;  /* 0x0000001000ee7202 */ /* 0x000fe20000000f00 */
[----:B------:R-:W-:Y:S01]  /*3260*/  IMAD.MOV.U32 R209, RZ, RZ, R237 ;  /* 0x000000ffffd17224 */ /* 0x000fe200078e00ed */
[----:B------:R-:W-:Y:S02]  /*3270*/  WARPGROUP.DEPBAR.LE gsb0, 0x0 ;  /* 0x00008000000079c5 */ /* 0x000fe40000010000 */
[----:B------:R-:W-:-:S06]  /*3280*/  WARPGROUP.ARRIVE ;  /* 0x00000000000079c5 */ /* 0x000fcc0000000000 */
[----:B------:R-:W-:Y:S01]  /*3290*/  HGMMA.64x128x16.F32 R24, gdesc[UR12], R24, gsb0 ;  /* 0x01e000000c1879f0 */ /* 0x000fe20008000818 */
[----:B------:R-:W-:Y:S02]  /*32a0*/  IMAD.MOV.U32 R210, RZ, RZ, R236 ;  /* 0x000000ffffd27224 */ /* 0x000fe400078e00ec */
[----:B------:R-:W-:Y:S01]  /*32b0*/  IMAD.MOV.U32 R212, RZ, RZ, R234 ;  /* 0x000000ffffd47224 */ /* 0x000fe200078e00ea */
[----:B------:R-:W-:Y:S01]  /*32c0*/  MOV R234, R20 ;  /* 0x0000001400ea7202 */ /* 0x000fe20000000f00 */
        /* <DEDUP_REMOVED lines=18> */
[----:B------:R-:W-:Y:S01]  /*33f0*/  UIADD3 UR12, UR4, 0x6, URZ ;  /* 0x00000006040c7890 */ /* 0x000fe2000fffe03f */
[----:B------:R-:W-:Y:S01]  /*3400*/  IMAD.MOV.U32 R232, RZ, RZ, R22 ;  /* 0x000000ffffe87224 */ /* 0x000fe200078e0016 */
[----:B------:R-:W-:Y:S01]  /*3410*/  UIADD3 UR14, UR8, 0x6, URZ ;  /* 0x00000006080e7890 */ /* 0x000fe2000fffe03f */
[----:B------:R-:W-:Y:S01]  /*3420*/  IMAD.MOV.U32 R233, RZ, RZ, R21 ;  /* 0x000000ffffe97224 */ /* 0x000fe200078e0015 */
[----:B------:R-:W-:Y:S01]  /*3430*/  UMOV UR13, 0x40000040 ;  /* 0x40000040000d7882 */ /* 0x000fe20000000000 */
[----:B------:R-:W-:Y:S01]  /*3440*/  IMAD.MOV.U32 R236, RZ, RZ, R18 ;  /* 0x000000ffffec7224 */ /* 0x000fe200078e0012 */
[----:B------:R-:W-:Y:S01]  /*3450*/  UMOV UR15, 0x40000040 ;  /* 0x40000040000f7882 */ /* 0x000fe20000000000 */
[----:B------:R1:W5:Y:S04]  /*3460*/  LDL.LU R5, [R1+0x174] ;  /* 0x0001740001057983 */ /* 0x0003680000300800 */
[----:B------:R1:W5:Y:S01]  /*3470*/  LDL.LU R4, [R1+0x170] ;  /* 0x0001700001047983 */ /* 0x0003620000300800 */
[----:B------:R-:W-:-:S02]  /*3480*/  WARPGROUP.DEPBAR.LE gsb0, 0x0 ;  /* 0x00008000000079c5 */ /* 0x000fc40000010000 */
[----:B--2---:R-:W-:-:S06]  /*3490*/  WARPGROUP.ARRIVE ;  /* 0x00000000000079c5 */ /* 0x004fcc0000000000 */
        /* <DEDUP_REMOVED lines=34> */
[----:B--2---:R-:W2:Y:S04]  /*36c0*/  LDL.LU.64 R214, [R1+0x168] ;  /* 0x0001680001d67983 */ /* 0x004ea80000300a00 */
        /* <DEDUP_REMOVED lines=20> */
[----:B------:R-:W-:-:S07]  /*3810*/  WARPGROUP.ARRIVE ;  /* 0x00000000000079c5 */ /* 0x000fce0000000000 */
[----:B------:R-:W-:Y:S01]  /*3820*/  HGMMA.64x128x16.F32 R88, gdesc[UR12], R88, gsb0 ;  /* 0x01e000000c5879f0 */ /* 0x000fe20008000858 */
[----:B------:R-:W-:Y:S01]  /*3830*/  UIADD3 UR12, UR4, 0x606, URZ ;  /* 0x00000606040c7890 */ /* 0x000fe2000fffe03f */
[----:B------:R-:W-:Y:S02]  /*3840*/  UMOV UR13, 0x40000040 ;  /* 0x40000040000d7882 */ /* 0x000fe40000000000 */
[----:B------:R-:W-:Y:S01]  /*3850*/  UMOV UR4, 0x1 ;  /* 0x0000000100047882 */ /* 0x000fe20000000000 */
[----:B------:R-:W-:Y:S02]  /*3860*/  WARPGROUP.DEPBAR.LE gsb0, 0x0 ;  /* 0x00008000000079c5 */ /* 0x000fe40000010000 */
[----:B------:R-:W-:-:S06]  /*3870*/  WARPGROUP.ARRIVE ;  /* 0x00000000000079c5 */ /* 0x000fcc0000000000 */
[----:B-1----:R-:W-:Y:S03]  /*3880*/  HGMMA.64x128x16.F32 R24, gdesc[UR12], R24, gsb0 ;  /* 0x01e000000c1879f0 */ /* 0x002fe60008000818 */
[----:B------:R-:W-:Y:S02]  /*3890*/  WARPGROUP.DEPBAR.LE gsb0, 0x0 ;  /* 0x00008000000079c5 */ /* 0x000fe40000010000 */
.L_x_14:
[----:B------:R-:W-:-:S04]  /*38a0*/  UISETP.LT.AND UP0, UPT, UR5, 0x1, UPT ;  /* 0x000000010500788c */ /* 0x000fc8000bf01270 */
[----:B------:R-:W-:-:S04]  /*38b0*/  USEL UR7, UR5, 0x1, UP0 ;  /* 0x0000000105077887 */ /* 0x000fc80008000000 */
[----:B------:R-:W-:-:S04]  /*38c0*/  UIADD3 UR7, UR5, -UR7, URZ ;  /* 0x8000000705077290 */ /* 0x000fc8000fffe03f */
[----:B------:R-:W-:-:S06]  /*38d0*/  UISETP.GE.AND UP0, UPT, UR7, 0x1, UPT ;  /* 0x000000010700788c */ /* 0x000fcc000bf06270 */
[----:B------:R-:W-:-:S13]  /*38e0*/  PLOP3.LUT P1, PT, PT, PT, UP0, 0x80, 0x0 ;  /* 0x000000000000781c */ /* 0x000fda0003f2f008 */
[----:B------:R-:W-:Y:S05]  /*38f0*/  @!P1 BRA `(.L_x_17) ;  /* 0x0000002800b09947 */ /* 0x000fea0003800000 */
[----:B------:R-:W-:Y:S01]  /*3900*/  IMAD.MOV.U32 R3, RZ, RZ, RZ ;  /* 0x000000ffff037224 */ /* 0x000fe200078e00ff */
[----:B------:R-:W-:Y:S02]  /*3910*/  ULOP3.LUT UR23, UR6, 0x1, URZ, 0xfc, !UPT ;  /* 0x0000000106177892 */ /* 0x000fe4000f8efc3f */
[----:B------:R-:W-:Y:S01]  /*3920*/  UISETP.NE.U32.AND UP0, UPT, UR4, URZ, UPT ;  /* 0x0000003f0400728c */ /* 0x000fe2000bf05070 */
[----:B------:R-:W-:Y:S01]  /*3930*/  UMOV UR8, UR7 ;  /* 0x0000000700087c82 */ /* 0x000fe20008000000 */
[----:B------:R-:W-:-:S09]  /*3940*/  UMOV UR5, URZ ;  /* 0x0000003f00057c82 */ /* 0x000fd20008000000 */
.L_x_22:
[----:B------:R-:W-:-:S06]  /*3950*/  UISETP.NE.AND UP1, UPT, UR23, 0x3, UPT ;  /* 0x000000031700788c */ /* 0x000fcc000bf25270 */
[----:B------:R-:W-:-:S13]  /*3960*/  PLOP3.LUT P2, PT, PT, PT, UP1, 0x80, 0x0 ;  /* 0x000000000000781c */ /* 0x000fda0003f4f018 */
[----:B------:R-:W-:Y:S05]  /*3970*/  @!P2 BRA `(.L_x_18) ;  /* 0x000000000004a947 */ /* 0x000fea0003800000 */
[----:B------:R-:W-:Y:S01]  /*3980*/  BPT.TRAP 0x1 ;  /* 0x000000040000795c */ /* 0x000fe20000300000 */
.L_x_18:
[----:B------:R-:W1:Y:S01]  /*3990*/  S2UR UR10, SR_CgaCtaId ;  /* 0x00000000000a79c3 */ /* 0x000e620000008800 */
[----:B------:R-:W-:Y:S01]  /*39a0*/  UMOV UR9, 0x400 ;  /* 0x0000040000097882 */ /* 0x000fe20000000000 */
[----:B------:R-:W-:Y:S01]  /*39b0*/  SHF.L.U32 R2, R3, 0x1f, RZ ;  /* 0x0000001f03027819 */ /* 0x000fe200000006ff */
[----:B-1----:R-:W-:-:S04]  /*39c0*/  ULEA UR9, UR10, UR9, 0x18 ;  /* 0x000000090a097291 */ /* 0x002fc8000f8ec03f */
[----:B------:R-:W-:-:S12]  /*39d0*/  ULEA UR10, UR4, UR9, 0x3 ;  /* 0x00000009040a7291 */ /* 0x000fd8000f8e183f */
.L_x_19:
[----:B-1----:R-:W-:-:S04]  /*39e0*/  IMAD.U32 R0, RZ, RZ, UR10 ;  /* 0x0000000aff007e24 */ /* 0x002fc8000f8e00ff */
[----:B------:R1:W2:Y:S03]  /*39f0*/  SYNCS.PHASECHK.TRANS64.TRYWAIT P1, [R0+URZ+0x30000], R2 ;  /* 0x03000002000075a7 */ /* 0x0002a6000802017f */
[----:B--2---:R-:W-:Y:S05]  /*3a00*/  @!P1 NANOSLEEP.SYNCS 0x989680 ;  /* 0x009896800000995d */ /* 0x004fea0003900000 */
[----:B------:R-:W2:Y:S02]  /*3a10*/  @!P1 SYNCS.PHASECHK.TRANS64 P1, [R0+URZ+0x30000], R2 ;  /* 0x03000002000095a7 */ /* 0x000ea4000802007f */
[----:B--2---:R-:W-:Y:S05]  /*3a20*/  @!P1 BRA `(.L_x_19) ;  /* 0xfffffffc00ec9947 */ /* 0x004fea000383ffff */
        /* <DEDUP_REMOVED lines=32> */
[----:B--2---:R-:W2:Y:S04]  /*3c30*/  LDL.LU.64 R24, [R1] ;  /* 0x0000000001187983 */ /* 0x004ea80000300a00 */
        /* <DEDUP_REMOVED lines=31> */
[----:B------:R-:W-:-:S02]  /*3e30*/  UIADD3 UR12, UR9, 0x20000, URZ ;  /* 0x00020000090c7890 */ /* 0x000fc4000fffe03f */
[----:B------:R-:W-:Y:S01]  /*3e40*/  USHF.R.U32.HI UR10, URZ, 0x4, UR9 ;  /* 0x000000043f0a7899 */ /* 0x000fe20008011609 */
[----:B-----5:R-:W-:Y:S01]  /*3e50*/  STL [R1+0x178], R5 ;  /* 0x0001780501007387 */ /* 0x020fe20000100800 */
[----:B------:R-:W-:Y:S02]  /*3e60*/  USHF.R.U32.HI UR12, URZ, 0x4, UR12 ;  /* 0x000000043f0c7899 */ /* 0x000fe4000801160c */
[----:B------:R-:W-:Y:S01]  /*3e70*/  ULOP3.LUT UR10, UR10, 0x3fff, URZ, 0xc0, !UPT ;  /* 0x00003fff0a0a7892 */ /* 0x000fe2000f8ec03f */
[----:B------:R3:W-:Y:S01]  /*3e80*/  STL [R1+0x174], R4 ;  /* 0x0001740401007387 */ /* 0x0007e20000100800 */
[----:B------:R-:W-:Y:S02]  /*3e90*/  ULOP3.LUT UR12, UR12, 0x3fff, URZ, 0xc0, !UPT ;  /* 0x00003fff0c0c7892 */ /* 0x000fe4000f8ec03f */
[----:B------:R-:W-:Y:S01]  /*3ea0*/  ULOP3.LUT UR10, UR10, 0x10000, URZ, 0xfc, !UPT ;  /* 0x000100000a0a7892 */ /* 0x000fe2000f8efc3f */
[----:B------:R4:W-:Y:S01]  /*3eb0*/  STL [R1+0x170], R3 ;  /* 0x0001700301007387 */ /* 0x0009e20000100800 */
[----:B------:R-:W-:-:S02]  /*3ec0*/  ULOP3.LUT UR12, UR12, 0x10000, URZ, 0xfc, !UPT ;  /* 0x000100000c0c7892 */ /* 0x000fc4000f8efc3f */
[----:B------:R-:W-:Y:S02]  /*3ed0*/  ULEA UR10, UR4, UR10, 0xb ;  /* 0x0000000a040a7291 */ /* 0x000fe4000f8e583f */
[----:B------:R-:W-:Y:S01]  /*3ee0*/  ULEA UR12, UR4, UR12, 0xa ;  /* 0x0000000c040c7291 */ /* 0x000fe2000f8e503f */
[----:B------:R-:W-:Y:S01]  /*3ef0*/  UMOV UR17, 0x40000040 ;  /* 0x4000004000117882 */ /* 0x000fe20000000000 */
[----:B------:R-:W-:-:S03]  /*3f00*/  UMOV UR19, 0x40000040 ;  /* 0x4000004000137882 */ /* 0x000fc60000000000 */
[----:B------:R-:W-:Y:S02]  /*3f10*/  UMOV UR16, UR10 ;  /* 0x0000000a00107c82 */ /* 0x000fe40008000000 */
[----:B------:R-:W-:Y:S01]  /*3f20*/  UMOV UR18, UR12 ;  /* 0x0000000c00127c82 */ /* 0x000fe20008000000 */
[----:B--2---:R-:W-:-:S06]  /*3f30*/  WARPGROUP.ARRIVE ;  /* 0x00000000000079c5 */ /* 0x004fcc0000000000 */
[----:B------:R-:W-:Y:S01]  /*3f40*/  HGMMA.64x128x16.F32 R24, gdesc[UR16], R24, UP0, gsb0 ;  /* 0x01e00000101879f0 */ /* 0x000fe2000b800818 */
[----:B------:R-:W-:Y:S01]  /*3f50*/  UIADD3 UR16, UR10, 0x200, URZ ;  /* 0x000002000a107890 */ /* 0x000fe2000fffe03f */
[----:B------:R-:W-:Y:S01]  /*3f60*/  UMOV UR17, 0x40000040 ;  /* 0x4000004000117882 */ /* 0x000fe20000000000 */
[----:B------:R-:W-:Y:S02]  /*3f70*/  WARPGROUP.DEPBAR.LE gsb0, 0x0 ;  /* 0x00008000000079c5 */ /* 0x000fe40000010000 */
[----:B------:R-:W-:Y:S01]  /*3f80*/  STL.64 [R1], R24 ;  /* 0x0000001801007387 */ /* 0x000fe20000100a00 */
[----:B-1----:R-:W-:Y:S01]  /*3f90*/  IMAD.MOV.U32 R2, RZ, RZ, R86 ;  /* 0x000000ffff027224 */ /* 0x002fe200078e0056 */
[----:B---3--:R-:W-:Y:S01]  /*3fa0*/  MOV R4, R84 ;  /* 0x0000005400047202 */ /* 0x008fe20000000f00 */
[----:B------:R-:W-:Y:S01]  /*3fb0*/  IMAD.MOV.U32 R0, RZ, RZ, R87 ;  /* 0x000000ffff007224 */ /* 0x000fe200078e0057 */
[----:B------:R1:W-:Y:S01]  /*3fc0*/  STL.64 [R1+0x8], R26 ;  /* 0x0000081a01007387 */ /* 0x0003e20000100a00 */
[----:B----4-:R-:W-:Y:S01]  /*3fd0*/  IMAD.MOV.U32 R3, RZ, RZ, R85 ;  /* 0x000000ffff037224 */ /* 0x010fe200078e0055 */
        /* <DEDUP_REMOVED lines=28> */
[----:B------:R-:W-:Y:S01]  /*41a0*/  WARPGROUP.ARRIVE ;  /* 0x00000000000079c5 */ /* 0x000fe20000000000 */
        /* <DEDUP_REMOVED lines=15> */
[----:B------:R-:W-:Y:S01]  /*42a0*/  HGMMA.64x128x16.F32 R152, gdesc[UR16], R152, UP0, gsb0 ;  /* 0x01e00000109879f0 */ /* 0x000fe2000b800898 */
        /* <DEDUP_REMOVED lines=33> */
[----:B------:R-:W-:-:S03]  /*44c0*/  IMAD.MOV.U32 R251, RZ, RZ, R29 ;  /* 0x000000fffffb7224 */ /* 0x000fc600078e001d */
        /* <DEDUP_REMOVED lines=11> */
[----:B------:R-:W-:-:S03]  /*4580*/  WARPGROUP.DEPBAR.LE gsb0, 0x0 ;  /* 0x00008000000079c5 */ /* 0x000fc60000010000 */
        /* <DEDUP_REMOVED lines=14> */
[----:B-1----:R-:W3:Y:S04]  /*4670*/  LDL.LU R188, [R1] ;  /* 0x0000000001bc7983 */ /* 0x002ee80000300800 */
[----:B------:R-:W3:Y:S04]  /*4680*/  LDL.LU R189, [R1+0x4] ;  /* 0x0000040001bd7983 */ /* 0x000ee80000300800 */
[----:B------:R-:W3:Y:S04]  /*4690*/  LDL.LU R190, [R1+0x8] ;  /* 0x0000080001be7983 */ /* 0x000ee80000300800 */
[----:B------:R-:W3:Y:S01]  /*46a0*/  LDL.LU R191, [R1+0xc] ;  /* 0x00000c0001bf7983 */ /* 0x000ee20000300800 */
[----:B------:R-:W-:Y:S01]  /*46b0*/  UIADD3 UR16, UR10, 0x400, URZ ;  /* 0x000004000a107890 */ /* 0x000fe2000fffe03f */
[----:B------:R-:W-:Y:S01]  /*46c0*/  WARPGROUP.ARRIVE ;  /* 0x00000000000079c5 */ /* 0x000fe20000000000 */
[----:B------:R-:W-:-:S07]  /*46d0*/  UMOV UR17, 0x40000040 ;  /* 0x4000004000117882 */ /* 0x000fce0000000000 */
[----:B------:R-:W-:Y:S01]  /*46e0*/  HGMMA.64x128x16.F32 R88, gdesc[UR16], R88, UP0, gsb0 ;  /* 0x01e00000105879f0 */ /* 0x000fe2000b800858 */
[----:B------:R-:W-:Y:S01]  /*46f0*/  UIADD3 UR16, UR10, 0x600, URZ ;  /* 0x000006000a107890 */ /* 0x000fe2000fffe03f */
        /* <DEDUP_REMOVED lines=21> */
[----:B------:R-:W-:Y:S02]  /*4850*/  WARPGROUP.DEPBAR.LE gsb0, 0x0 ;  /* 0x00008000000079c5 */ /* 0x000fe40000010000 */
[----:B--2---:R-:W-:-:S06]  /*4860*/  WARPGROUP.ARRIVE ;  /* 0x00000000000079c5 */ /* 0x004fcc0000000000 */
[----:B------:R-:W-:Y:S01]  /*4870*/  HGMMA.64x128x16.F32 R24, gdesc[UR16], R24, UP0, gsb0 ;  /* 0x01e00000101879f0 */ /* 0x000fe2000b800818 */
[----:B------:R-:W-:Y:S01]  /*4880*/  IMAD.MOV.U32 R207, RZ, RZ, R237 ;  /* 0x000000ffffcf7224 */ /* 0x000fe200078e00ed */
[----:B------:R-:W-:Y:S01]  /*4890*/  MOV R237, R15 ;  /* 0x0000000f00ed7202 */ /* 0x000fe20000000f00 */
[----:B------:R-:W-:Y:S02]  /*48a0*/  IMAD.MOV.U32 R209, RZ, RZ, R235 ;  /* 0x000000ffffd17224 */ /* 0x000fe400078e00eb */
[----:B------:R-:W-:Y:S02]  /*48b0*/  IMAD.MOV.U32 R210, RZ, RZ, R234 ;  /* 0x000000ffffd27224 */ /* 0x000fe400078e00ea */
[----:B------:R-:W-:Y:S01]  /*48c0*/  IMAD.MOV.U32 R211, RZ, RZ, R233 ;  /* 0x000000ffffd37224 */ /* 0x000fe200078e00e9 */
[----:B------:R-:W-:Y:S01]  /*48d0*/  MOV R233, R19 ;  /* 0x0000001300e97202 */ /* 0x000fe20000000f00 */
[----:B------:R-:W-:Y:S02]  /*48e0*/  IMAD.MOV.U32 R213, RZ, RZ, R231 ;  /* 0x000000ffffd57224 */ /* 0x000fe400078e00e7 */
[----:B------:R-:W-:-:S02]  /*48f0*/  IMAD.MOV.U32 R214, RZ, RZ, R230 ;  /* 0x000000ffffd67224 */ /* 0x000fc400078e00e6 */
[----:B------:R-:W-:Y:S01]  /*4900*/  IMAD.MOV.U32 R215, RZ, RZ, R229 ;  /* 0x000000ffffd77224 */ /* 0x000fe200078e00e5 */
[----:B------:R-:W-:Y:S01]  /*4910*/  MOV R229, R23 ;  /* 0x0000001700e57202 */ /* 0x000fe20000000f00 */
        /* <DEDUP_REMOVED lines=16> */
[----:B------:R-:W-:Y:S01]  /*4a20*/  IMAD.MOV.U32 R251, RZ, RZ, R0 ;  /* 0x000000fffffb7224 */ /* 0x000fe200078e0000 */
[----:B------:R-:W-:-:S02]  /*4a30*/  UIADD3 UR16, UR10, 0x2, URZ ;  /* 0x000000020a107890 */ /* 0x000fc4000fffe03f */
[----:B------:R-:W-:Y:S01]  /*4a40*/  UIADD3 UR18, UR12, 0x2, URZ ;  /* 0x000000020c127890 */ /* 0x000fe2000fffe03f */
[----:B------:R-:W-:Y:S01]  /*4a50*/  UMOV UR17, 0x40000040 ;  /* 0x4000004000117882 */ /* 0x000fe20000000000 */
[----:B------:R-:W-:Y:S01]  /*4a60*/  UMOV UR19, 0x40000040 ;  /* 0x4000004000137882 */ /* 0x000fe20000000000 */
[----:B------:R-:W-:Y:S02]  /*4a70*/  WARPGROUP.DEPBAR.LE gsb0, 0x0 ;  /* 0x00008000000079c5 */ /* 0x000fe40000010000 */
[----:B---3--:R-:W-:-:S06]  /*4a80*/  WARPGROUP.ARRIVE ;  /* 0x00000000000079c5 */ /* 0x008fcc0000000000 */
        /* <DEDUP_REMOVED lines=143> */
[----:B------:R-:W-:-:S02]  /*5380*/  IMAD.MOV.U32 R8, RZ, RZ, R211 ;  /* 0x000000ffff087224 */ /* 0x000fc400078e00d3 */
[----:B------:R-:W-:Y:S01]  /*5390*/  IMAD.MOV.U32 R11, RZ, RZ, R208 ;  /* 0x000000ffff0b7224 */ /* 0x000fe200078e00d0 */
[----:B------:R-:W2:Y:S01]  /*53a0*/  LDL.LU.64 R212, [R1+0x270] ;  /* 0x0002700001d47983 */ /* 0x000ea20000300a00 */
[----:B------:R-:W-:Y:S01]  /*53b0*/  IMAD.MOV.U32 R13, RZ, RZ, R206 ;  /* 0x000000ffff0d7224 */ /* 0x000fe200078e00ce */
[----:B------:R-:W-:Y:S01]  /*53c0*/  MOV R14, R205 ;  /* 0x000000cd000e7202 */ /* 0x000fe20000000f00 */
[----:B------:R-:W-:Y:S01]  /*53d0*/  IMAD.MOV.U32 R12, RZ, RZ, R207 ;  /* 0x000000ffff0c7224 */ /* 0x000fe200078e00cf */
[----:B------:R-:W2:Y:S01]  /*53e0*/  LDL.LU.64 R210, [R1+0x268] ;  /* 0x0002680001d27983 */ /* 0x000ea20000300a00 */
[----:B------:R-:W-:-:S03]  /*53f0*/  IMAD.MOV.U32 R15, RZ, RZ, R204 ;  /* 0x000000ffff0f7224 */ /* 0x000fc600078e00cc */
        /* <DEDUP_REMOVED lines=127> */
[----:B------:R-:W-:-:S06]  /*5bf0*/  WARPGROUP.ARRIVE ;  /* 0x00000000000079c5 */ /* 0x000fcc0000000000 */
[----:B------:R-:W-:Y:S01]  /*5c00*/  HGMMA.64x128x16.F32 R24, gdesc[UR16], R24, gsb0 ;  /* 0x01e00000101879f0 */ /* 0x000fe20008000818 */
[----:B------:R-:W-:Y:S01]  /*5c10*/  IMAD.MOV.U32 R211, RZ, RZ, R236 ;  /* 0x000000ffffd37224 */ /* 0x000fe200078e00ec */
[----:B------:R-:W-:Y:S01]  /*5c20*/  MOV R237, R18 ;  /* 0x0000001200ed7202 */ /* 0x000fe20000000f00 */
[----:B------:R-:W-:Y:S02]  /*5c30*/  IMAD.MOV.U32 R212, RZ, RZ, R235 ;  /* 0x000000ffffd47224 */ /* 0x000fe400078e00eb */
        /* <DEDUP_REMOVED lines=25> */
[----:B------:R-:W-:Y:S01]  /*5dd0*/  UMOV UR12, UR14 ;  /* 0x0000000e000c7c82 */ /* 0x000fe20008000000 */
[----:B------:R1:W5:Y:S01]  /*5de0*/  LDL.LU R5, [R1+0x178] ;  /* 0x0001780001057983 */ /* 0x0003620000300800 */
[----:B------:R-:W-:-:S03]  /*5df0*/  UMOV UR14, UR16 ;  /* 0x00000010000e7c82 */ /* 0x000fc60008000000 */
[----:B------:R1:W5:Y:S04]  /*5e00*/  LDL.LU R4, [R1+0x174] ;  /* 0x0001740001047983 */ /* 0x0003680000300800 */
[----:B------:R1:W5:Y:S01]  /*5e10*/  LDL.LU R3, [R1+0x170] ;  /* 0x0001700001037983 */ /* 0x0003620000300800 */
[----:B------:R-:W-:Y:S02]  /*5e20*/  WARPGROUP.DEPBAR.LE gsb0, 0x0 ;  /* 0x00008000000079c5 */ /* 0x000fe40000010000 */
        /* <DEDUP_REMOVED lines=59> */
[----:B------:R-:W-:Y:S01]  /*61e0*/  UMOV UR13, 0x40000040 ;  /* 0x40000040000d7882 */ /* 0x000fe20000000000 */
[----:B------:R-:W-:Y:S02]  /*61f0*/  WARPGROUP.DEPBAR.LE gsb0, 0x0 ;  /* 0x00008000000079c5 */ /* 0x000fe40000010000 */
[----:B------:R-:W-:-:S07]  /*6200*/  WARPGROUP.ARRIVE ;  /* 0x00000000000079c5 */ /* 0x000fce0000000000 */
[----:B------:R-:W-:Y:S03]  /*6210*/  HGMMA.64x128x16.F32 R24, gdesc[UR12], R24, gsb0 ;  /* 0x01e000000c1879f0 */ /* 0x000fe60008000818 */
[----:B------:R-:W-:Y:S02]  /*6220*/  WARPGROUP.DEPBAR.LE gsb0, 0x0 ;  /* 0x00008000000079c5 */ /* 0x000fe40000010000 */
[----:B-1----:R-:W-:Y:S05]  /*6230*/  @!P2 BRA `(.L_x_20) ;  /* 0x000000000004a947 */ /* 0x002fea0003800000 */
[----:B------:R-:W-:Y:S01]  /*6240*/  BPT.TRAP 0x1 ;  /* 0x000000040000795c */ /* 0x000fe20000300000 */
.L_x_20:
[----:B-----5:R-:W-:Y:S01]  /*6250*/  ISETP.NE.AND P1, PT, R4, RZ, PT ;  /* 0x000000ff0400720c */ /* 0x020fe20003f25270 */
[----:B------:R-:W-:Y:S01]  /*6260*/  IMAD.U32 R0, RZ, RZ, UR5 ;  /* 0x00000005ff007e24 */ /* 0x000fe2000f8e00ff */
[----:B------:R-:W-:-:S11]  /*6270*/  UISETP.GT.U32.AND UP0, UPT, UR6, 0x1, UPT ;  /* 0x000000010600788c */ /* 0x000fd6000bf04070 */
[----:B------:R-:W-:-:S04]  /*6280*/  @P1 LEA R0, R0, UR9, 0x3 ;  /* 0x0000000900001c11 */ /* 0x000fc8000f8e18ff */
[----:B------:R-:W-:-:S04]  /*6290*/  @P1 IADD3 R0, R0, 0x30020, RZ ;  /* 0x0003002000001810 */ /* 0x000fc80007ffe0ff */
[----:B------:R-:W-:-:S04]  /*62a0*/  @P1 PRMT R0, R5, 0x654, R0 ;  /* 0x0000065405001816 */ /* 0x000fc80000000000 */
[----:B------:R1:W-:Y:S01]  /*62b0*/  @P1 SYNCS.ARRIVE.TRANS64.RED.A1T0 RZ, [R0+URZ], RZ ;  /* 0x000000ff00ff19a7 */ /* 0x0003e2000810043f */
[----:B------:R-:W-:-:S13]  /*62c0*/  PLOP3.LUT P1, PT, PT, PT, UP0, 0x80, 0x0 ;  /* 0x000000000000781c */ /* 0x000fda0003f2f008 */
[----:B-1----:R-:W-:Y:S05]  /*62d0*/  @P1 BRA `(.L_x_21) ;  /* 0x0000000000041947 */ /* 0x002fea0003800000 */
[----:B------:R-:W-:Y:S01]  /*62e0*/  BPT.TRAP 0x1 ;  /* 0x000000040000795c */ /* 0x000fe20000300000 */
.L_x_21:
[----:B------:R-:W-:Y:S02]  /*62f0*/  UISETP.GT.AND UP2, UPT, UR8, 0x1, UPT ;  /* 0x000000010800788c */ /* 0x000fe4000bf44270 */
[----:B------:R-:W-:Y:S02]  /*6300*/  UIADD3 UR4, UR4, 0x1, URZ ;  /* 0x0000000104047890 */ /* 0x000fe4000fffe03f */
[----:B------:R-:W-:Y:S02]  /*6310*/  UIADD3 UR5, UR5, 0x1, URZ ;  /* 0x0000000105057890 */ /* 0x000fe4000fffe03f */
[----:B------:R-:W-:Y:S01]  /*6320*/  PLOP3.LUT P1, PT, PT, PT, UP2, 0x80, 0x0 ;  /* 0x000000000000781c */ /* 0x000fe20003f2f028 */
[----:B------:R-:W-:Y:S02]  /*6330*/  UISETP.NE.AND UP0, UPT, UR4, 0x4, UPT ;  /* 0x000000040400788c */ /* 0x000fe4000bf05270 */
[----:B------:R-:W-:Y:S02]  /*6340*/  UISETP.NE.AND UP1, UPT, UR5, 0x4, UPT ;  /* 0x000000040500788c */ /* 0x000fe4000bf25270 */
[----:B------:R-:W-:-:S02]  /*6350*/  USEL UR9, URZ, 0x1, UP0 ;  /* 0x000000013f097887 */ /* 0x000fc40008000000 */
[----:B------:R-:W-:Y:S02]  /*6360*/  USEL UR4, UR4, URZ, UP0 ;  /* 0x0000003f04047287 */ /* 0x000fe40008000000 */
[----:B------:R-:W-:Y:S02]  /*6370*/  UIADD3 UR8, UR8, -0x1, URZ ;  /* 0xffffffff08087890 */ /* 0x000fe4000fffe03f */
[----:B------:R-:W-:Y:S01]  /*6380*/  USEL UR5, UR5, URZ, UP1 ;  /* 0x0000003f05057287 */ /* 0x000fe20008800000 */
[----:B------:R-:W-:Y:S01]  /*6390*/  LOP3.LUT R3, R3, UR9, RZ, 0x3c, !PT ;  /* 0x0000000903037c12 */ /* 0x000fe2000f8e3cff */
[----:B------:R-:W-:Y:S01]  /*63a0*/  UPLOP3.LUT UP0, UPT, UPT, UPT, UPT, 0x80, 0x0 ;  /* 0x000000000000789c */ /* 0x000fe20003f0f070 */
[----:B------:R-:W-:Y:S10]  /*63b0*/  @P1 BRA `(.L_x_22) ;  /* 0xffffffd400641947 */ /* 0x000ff4000383ffff */
.L_x_17:
[----:B------:R-:W-:Y:S05]  /*63c0*/  @!P0 BRA `(.L_x_23) ;  /* 0x00000000004c8947 */ /* 0x000fea0003800000 */
[----:B------:R-:W-:-:S04]  /*63d0*/  ULOP3.LUT UR4, UR6, 0x1, URZ, 0xfc, !UPT ;  /* 0x0000000106047892 */ /* 0x000fc8000f8efc3f */
[----:B------:R-:W-:-:S06]  /*63e0*/  UISETP.NE.AND UP0, UPT, UR4, 0x3, UPT ;  /* 0x000000030400788c */ /* 0x000fcc000bf05270 */
[----:B------:R-:W-:-:S13]  /*63f0*/  PLOP3.LUT P0, PT, PT, PT, UP0, 0x80, 0x0 ;  /* 0x000000000000781c */ /* 0x000fda0003f0f008 */
[----:B------:R-:W-:Y:S05]  /*6400*/  @!P0 BRA `(.L_x_24) ;  /* 0x0000000000048947 */ /* 0x000fea0003800000 */
[----:B------:R-:W-:Y:S01]  /*6410*/  BPT.TRAP 0x1 ;  /* 0x000000040000795c */ /* 0x000fe20000300000 */
.L_x_24:
[----:B-----5:R-:W-:Y:S01]  /*6420*/  ISETP.NE.AND P0, PT, R4, RZ, PT ;  /* 0x000000ff0400720c */ /* 0x020fe20003f05270 */
[----:B------:R-:W-:-:S12]  /*6430*/  UISETP.GT.U32.AND UP0, UPT, UR6, 0x1, UPT ;  /* 0x000000010600788c */ /* 0x000fd8000bf04070 */
[----:B------:R-:W1:Y:S01]  /*6440*/  @P0 S2R R2, SR_CgaCtaId ;  /* 0x0000000000020919 */ /* 0x000e620000008800 */
[----:B------:R-:W-:-:S04]  /*6450*/  @P0 MOV R0, 0x400 ;  /* 0x0000040000000802 */ /* 0x000fc80000000f00 */
[----:B-1----:R-:W-:Y:S01]  /*6460*/  @P0 LEA R2, R2, R0, 0x18 ;  /* 0x0000000002020211 */ /* 0x002fe200078ec0ff */
[----:B------:R-:W-:-:S04]  /*6470*/  IMAD.U32 R0, RZ, RZ, UR7 ;  /* 0x00000007ff007e24 */ /* 0x000fc8000f8e00ff */
[----:B------:R-:W-:-:S05]  /*6480*/  @P0 IMAD.SHL.U32 R0, R0, 0x8, RZ ;  /* 0x0000000800000824 */ /* 0x000fca00078e00ff */
[----:B------:R-:W-:-:S04]  /*6490*/  @P0 LOP3.LUT R0, R0, 0x18, RZ, 0xc0, !PT ;  /* 0x0000001800000812 */ /* 0x000fc800078ec0ff */
[----:B------:R-:W-:-:S04]  /*64a0*/  @P0 IADD3 R0, R2, 0x30020, R0 ;  /* 0x0003002002000810 */ /* 0x000fc80007ffe000 */
[----:B------:R-:W-:-:S04]  /*64b0*/  @P0 PRMT R5, R5, 0x654, R0 ;  /* 0x0000065405050816 */ /* 0x000fc80000000000 */
[----:B------:R1:W-:Y:S01]  /*64c0*/  @P0 SYNCS.ARRIVE.TRANS64.RED.A1T0 RZ, [R5+URZ], RZ ;  /* 0x000000ff05ff09a7 */ /* 0x0003e2000810043f */
[----:B------:R-:W-:-:S13]  /*64d0*/  PLOP3.LUT P0, PT, PT, PT, UP0, 0x80, 0x0 ;  /* 0x000000000000781c */ /* 0x000fda0003f0f008 */
[----:B-1----:R-:W-:Y:S05]  /*64e0*/  @P0 BRA `(.L_x_23) ;  /* 0x0000000000040947 */ /* 0x002fea0003800000 */
[----:B------:R-:W-:Y:S01]  /*64f0*/  BPT.TRAP 0x1 ;  /* 0x000000040000795c */ /* 0x000fe20000300000 */
.L_x_23:
[----:B------:R-:W1:Y:S01]  /*6500*/  S2R R2, SR_TID.X ;  /* 0x0000000000027919 */ /* 0x000e620000002100 */
[----:B------:R-:W-:Y:S01]  /*6510*/  ULDC.64 UR4, c[0x0][0x280] ;  /* 0x0000a00000047ab9 */ /* 0x000fe20000000a00 */
[----:B-----5:R-:W2:Y:S01]  /*6520*/  S2R R4, SR_CTAID.Y ;  /* 0x0000000000047919 */ /* 0x020ea20000002600 */
[----:B------:R-:W3:Y:S01]  /*6530*/  S2R R5, SR_CTAID.X ;  /* 0x0000000000057919 */ /* 0x000ee20000002500 */
[----:B-1----:R-:W-:-:S04]  /*6540*/  SHF.R.S32.HI R0, RZ, 0x1f, R2 ;  /* 0x0000001fff007819 */ /* 0x002fc80000011402 */
[----:B------:R-:W-:Y:S01]  /*6550*/  LEA.HI R0, R0, R2, RZ, 0x7 ;  /* 0x0000000200007211 */ /* 0x000fe200078f38ff */
[----:B--2---:R-:W-:-:S03]  /*6560*/  IMAD.SHL.U32 R4, R4, 0x80, RZ ;  /* 0x0000008004047824 */ /* 0x004fc600078e00ff */
[----:B------:R-:W-:Y:S02]  /*6570*/  LOP3.LUT R0, R0, 0xffffff80, RZ, 0xc0, !PT ;  /* 0xffffff8000007812 */ /* 0x000fe400078ec0ff */
[----:B------:R-:W-:-:S03]  /*6580*/  ISETP.GE.AND P0, PT, R4, UR5, PT ;  /* 0x0000000504007c0c */ /* 0x000fc6000bf06270 */
[----:B------:R-:W-:-:S05]  /*6590*/  IMAD.IADD R0, R2, 0x1, -R0 ;  /* 0x0000000102007824 */ /* 0x000fca00078e0a00 */
[----:B------:R-:W-:-:S04]  /*65a0*/  SHF.R.S32.HI R3, RZ, 0x1f, R0 ;  /* 0x0000001fff037819 */ /* 0x000fc80000011400 */
[CC--:B------:R-:W-:Y:S02]  /*65b0*/  LEA.HI R2, R3.reuse, R0.reuse, RZ, 0x2 ;  /* 0x0000000003027211 */ /* 0x0c0fe400078f10ff */
[----:B------:R-:W-:Y:S02]  /*65c0*/  LEA.HI R3, R3, R0, RZ, 0x5 ;  /* 0x0000000003037211 */ /* 0x000fe400078f28ff */
[--C-:B------:R-:W-:Y:S02]  /*65d0*/  SHF.R.S32.HI R14, RZ, 0x2, R2.reuse ;  /* 0x00000002ff0e7819 */ /* 0x100fe40000011402 */
[----:B------:R-:W-:Y:S02]  /*65e0*/  SHF.R.S32.HI R15, RZ, 0x1f, R2 ;  /* 0x0000001fff0f7819 */ /* 0x000fe40000011402 */
[----:B------:R-:W-:Y:S02]  /*65f0*/  LOP3.LUT R2, R2, 0x7ffffffc, RZ, 0xc0, !PT ;  /* 0x7ffffffc02027812 */ /* 0x000fe400078ec0ff */
[----:B------:R-:W-:-:S02]  /*6600*/  LEA.HI R15, R15, R14, RZ, 0x3 ;  /* 0x0000000e0f0f7211 */ /* 0x000fc400078f18ff */
[----:B------:R-:W-:Y:S02]  /*6610*/  IADD3 R2, -R2, R0, RZ ;  /* 0x0000000002027210 */ /* 0x000fe40007ffe1ff */
[----:B------:R-:W-:-:S03]  /*6620*/  LOP3.LUT R15, R15, 0xfffffff8, RZ, 0xc0, !PT ;  /* 0xfffffff80f0f7812 */ /* 0x000fc600078ec0ff */
[----:B------:R-:W-:Y:S02]  /*6630*/  IMAD.SHL.U32 R0, R2, 0x2, RZ ;  /* 0x0000000202007824 */ /* 0x000fe400078e00ff */
[----:B------:R-:W-:-:S03]  /*6640*/  IMAD.IADD R14, R14, 0x1, -R15 ;  /* 0x000000010e0e7824 */ /* 0x000fc600078e0a0f */
[----:B------:R-:W-:Y:S02]  /*6650*/  SHF.R.S32.HI R2, RZ, 0x1f, R0 ;  /* 0x0000001fff027819 */ /* 0x000fe40000011400 */
[----:B------:R-:W-:Y:S02]  /*6660*/  IADD3 R10, P1, R4, R0, RZ ;  /* 0x00000000040a7210 */ /* 0x000fe40007f3e0ff */
[----:B------:R-:W-:Y:S02]  /*6670*/  IADD3 R0, -R0, UR5, -R4 ;  /* 0x0000000500007c10 */ /* 0x000fe4000fffe904 */
[----:B------:R-:W-:Y:S02]  /*6680*/  LEA.HI.X.SX32 R11, R4, R2, 0x1, P1 ;  /* 0x00000002040b7211 */ /* 0x000fe400008f0eff */
[----:B------:R-:W-:Y:S02]  /*6690*/  SHF.R.S32.HI R15, RZ, 0x1f, R14 ;  /* 0x0000001fff0f7819 */ /* 0x000fe4000001140e */
[----:B---3--:R-:W-:-:S02]  /*66a0*/  SHF.L.U32 R4, R5, 0x8, RZ ;  /* 0x0000000805047819 */ /* 0x008fc400000006ff */
[----:B------:R-:W-:Y:S01]  /*66b0*/  SHF.R.S32.HI R2, RZ, 0x5, R3 ;  /* 0x00000005ff027819 */ /* 0x000fe20000011403 */
[----:B------:R-:W-:Y:S01]  /*66c0*/  IMAD.WIDE R12, R5, 0x100, R14 ;  /* 0x00000100050c7825 */ /* 0x000fe200078e020e */
[----:B------:R-:W-:-:S03]  /*66d0*/  ISETP.GE.OR P0, PT, R4, UR4, P0 ;  /* 0x0000000404007c0c */ /* 0x000fc60008706670 */
[----:B------:R-:W-:-:S04]  /*66e0*/  IMAD.WIDE R12, R2, 0x10, R12 ;  /* 0x00000010020c7825 */ /* 0x000fc800078e020c */
[----:B------:R-:W-:-:S05]  /*66f0*/  IMAD R2, R2, -0x10, -R4 ;  /* 0xfffffff002027824 */ /* 0x000fca00078e0a04 */
[----:B------:R-:W-:Y:S01]  /*6700*/  IADD3 R14, R2, UR4, -R14 ;  /* 0x00000004020e7c10 */ /* 0x000fe2000fffe80e */
[----:B------:R-:W-:Y:S06]  /*6710*/  @P0 EXIT ;  /* 0x000000000000094d */ /* 0x000fec0003800000 */
[----:B------:R-:W-:Y:S01]  /*6720*/  FSETP.NEU.AND P2, PT, RZ, UR22, PT ;  /* 0x00000016ff007c0b */ /* 0x000fe2000bf4d000 */
[----:B------:R-:W-:Y:S01]  /*6730*/  ULDC.64 UR14, c[0x0][0x658] ;  /* 0x00019600000e7ab9 */ /* 0x000fe20000000a00 */
[----:B------:R-:W-:Y:S01]  /*6740*/  ISETP.GT.AND P0, PT, R14, RZ, PT ;  /* 0x000000ff0e00720c */ /* 0x000fe20003f04270 */
[----:B------:R-:W-:Y:S01]  /*6750*/  IMAD R2, R13, UR14, RZ ;  /* 0x0000000e0d027c24 */ /* 0x000fe2000f8e02ff */
[----:B------:R-:W-:Y:S02]  /*6760*/  USHF.L.U64.HI UR5, UR14, 0x3, UR15 ;  /* 0x000000030e057899 */ /* 0x000fe4000801020f */
[----:B------:R-:W-:Y:S01]  /*6770*/  IMAD.WIDE.U32 R4, R12, UR14, R10 ;  /* 0x0000000e0c047c25 */ /* 0x000fe2000f8e000a */
[----:B------:R-:W-:Y:S01]  /*6780*/  USHF.L.U32 UR4, UR14, 0x3, URZ ;  /* 0x000000030e047899 */ /* 0x000fe2000800063f */
[----:B------:R-:W-:Y:S02]  /*6790*/  ISETP.GT.AND P1, PT, R0, RZ, P0 ;  /* 0x000000ff0000720c */ /* 0x000fe40000724270 */
[----:B------:R-:W-:-:S04]  /*67a0*/  IMAD R2, R12, UR15, R2 ;  /* 0x0000000f0c027c24 */ /* 0x000fc8000f8e0202 */
[----:B------:R-:W-:Y:S01]  /*67b0*/  IMAD.IADD R3, R5, 0x1, R2 ;  /* 0x0000000105037824 */ /* 0x000fe200078e0202 */
[----:B------:R-:W-:Y:S06]  /*67c0*/  @!P2 BRA `(.L_x_25) ;  /* 0x000000b000c0a947 */ /* 0x000fec0003800000 */
[----:B------:R-:W-:Y:S01]  /*67d0*/  ULDC.64 UR6, c[0x0][0x650] ;  /* 0x0001940000067ab9 */ /* 0x000fe20000000a00 */
[----:B------:R-:W-:Y:S01]  /*67e0*/  ULDC.64 UR16, c[0x0][0x630] ;  /* 0x00018c0000107ab9 */ /* 0x000fe20000000a00 */
[C---:B------:R-:W-:Y:S01]  /*67f0*/  LEA R2, P2, R4.reuse, UR6, 0x1 ;  /* 0x0000000604027c11 */ /* 0x040fe2000f8408ff */
[----:B------:R-:W-:Y:S01]  /*6800*/  IMAD R6, R13, UR16, RZ ;  /* 0x000000100d067c24 */ /* 0x000fe2000f8e02ff */
[----:B------:R-:W-:Y:S01]  /*6810*/  ULDC.64 UR18, c[0x0][0x628] ;  /* 0x00018a0000127ab9 */ /* 0x000fe20000000a00 */
[----:B------:R-:W2:Y:S01]  /*6820*/  LDL.LU R7, [R1] ;  /* 0x0000000001077983 */ /* 0x000ea20000300800 */
[----:B------:R-:W-:Y:S01]  /*6830*/  LEA.HI.X R3, R4, UR7, R3, 0x1, P2 ;  /* 0x0000000704037c11 */ /* 0x000fe200090f0c03 */
[C---:B------:R-:W-:Y:S02]  /*6840*/  IMAD R6, R12.reuse, UR17, R6 ;  /* 0x000000110c067c24 */ /* 0x040fe4000f8e0206 */
[----:B------:R-:W-:-:S04]  /*6850*/  IMAD.WIDE.U32 R4, R12, UR16, R10 ;  /* 0x000000100c047c25 */ /* 0x000fc8000f8e000a */
[----:B------:R-:W-:Y:S01]  /*6860*/  IMAD.IADD R5, R5, 0x1, R6 ;  /* 0x0000000105057824 */ /* 0x000fe200078e0206 */
[----:B------:R-:W-:-:S04]  /*6870*/  LEA R8, P2, R4, UR18, 0x1 ;  /* 0x0000001204087c11 */ /* 0x000fc8000f8408ff */
[----:B------:R-:W-:-:S05]  /*6880*/  LEA.HI.X R9, R4, UR19, R5, 0x1, P2 ;  /* 0x0000001304097c11 */ /* 0x000fca00090f0c05 */
[----:B------:R-:W3:Y:S01]  /*6890*/  @P1 LDG.E.LTC128B.U16 R15, desc[UR20][R8.64] ;  /* 0x00000014080f1981 */ /* 0x000ee2000c1e1520 */
[----:B------:R-:W-:Y:S01]  /*68a0*/  ISETP.GT.AND P2, PT, R0, 0x1, P0 ;  /* 0x000000010000780c */ /* 0x000fe20000744270 */
[----:B------:R-:W-:Y:S01]  /*68b0*/  BSSY B0, `(.L_x_26) ;  /* 0x0000008000007945 */ /* 0x000fe20003800000 */
[----:B---3--:R-:W-:-:S05]  /*68c0*/  HADD2.F32 R4, -RZ, R15.H0_H0 ;  /* 0x2000000fff047230 */ /* 0x008fca0000004100 */
[----:B------:R-:W-:-:S04]  /*68d0*/  FMUL R4, R4, UR22 ;  /* 0x0000001604047c20 */ /* 0x000fc80008400000 */
[----:B--2---:R-:W-:-:S05]  /*68e0*/  FFMA R4, R7, UR11, R4 ;  /* 0x0000000b07047c23 */ /* 0x004fca0008000004 */
[----:B------:R-:W-:-:S05]  /*68f0*/  F2FP.F16.F32.PACK_AB R4, RZ, R4 ;  /* 0x00000004ff04723e */ /* 0x000fca00000000ff */
[----:B------:R1:W-:Y:S01]  /*6900*/  @P1 STG.E.U16 desc[UR20][R2.64], R4 ;  /* 0x0000000402001986 */ /* 0x0003e2000c101514 */
[----:B------:R-:W-:Y:S05]  /*6910*/  @!P2 BRA `(.L_x_27) ;  /* 0x000000000004a947 */ /* 0x000fea0003800000 */
[----:B------:R2:W5:Y:S02]  /*6920*/  LDG.E.LTC128B.U16 R15, desc[UR20][R8.64+0x2] ;  /* 0x00000214080f7981 */ /* 0x000564000c1e1520 */
.L_x_27:
[----:B------:R-:W-:Y:S05]  /*6930*/  BSYNC B0 ;  /* 0x0000000000007941 */ /* 0x000fea0003800000 */
.L_x_26:
[----:B------:R-:W3:Y:S01]  /*6940*/  LDL.LU R5, [R1+0x4] ;  /* 0x0000040001057983 */ /* 0x000ee20000300800 */
[----:B-1---5:R-:W-:Y:S01]  /*6950*/  HADD2.F32 R4, -RZ, R15.H0_H0 ;  /* 0x2000000fff047230 */ /* 0x022fe20000004100 */
[----:B------:R-:W-:Y:S02]  /*6960*/  USHF.L.U64.HI UR13, UR16, 0x3, UR17 ;  /* 0x00000003100d7899 */ /* 0x000fe40008010211 */
[----:B------:R-:W-:Y:S02]  /*6970*/  USHF.L.U32 UR12, UR16, 0x3, URZ ;  /* 0x00000003100c7899 */ /* 0x000fe4000800063f */
[----:B------:R-:W-:Y:S02]  /*6980*/  IMAD.U32 R17, RZ, RZ, UR16 ;  /* 0x00000010ff117e24 */ /* 0x000fe4000f8e00ff */
[----:B------:R-:W-:Y:S01]  /*6990*/  FMUL R4, R4, UR22 ;  /* 0x0000001604047c20 */ /* 0x000fe20008400000 */
[----:B------:R-:W4:Y:S03]  /*69a0*/  LDL.LU R18, [R1+0x8] ;  /* 0x0000080001127983 */ /* 0x000f260000300800 */
[----:B---3--:R-:W-:-:S05]  /*69b0*/  FFMA R4, R5, UR11, R4 ;  /* 0x0000000b05047c23 */ /* 0x008fca0008000004 */
[----:B------:R-:W-:-:S05]  /*69c0*/  F2FP.F16.F32.PACK_AB R4, RZ, R4 ;  /* 0x00000004ff04723e */ /* 0x000fca00000000ff */
[----:B------:R1:W-:Y:S02]  /*69d0*/  @P2 STG.E.U16 desc[UR20][R2.64+0x2], R4 ;  /* 0x0000020402002986 */ /* 0x0003e4000c101514 */
[----:B-1----:R-:W-:-:S03]  /*69e0*/  IMAD.WIDE.U32 R4, R12, R17, UR12 ;  /* 0x0000000c0c047e25 */ /* 0x002fc6000f8e0011 */
[----:B------:R-:W-:-:S04]  /*69f0*/  IADD3 R4, P1, R10, R4, RZ ;  /* 0x000000040a047210 */ /* 0x000fc80007f3e0ff */
[----:B------:R-:W-:Y:S02]  /*6a00*/  IADD3.X R5, R11, R6, R5, P1, !PT ;  /* 0x000000060b057210 */ /* 0x000fe40000ffe405 */
[----:B------:R-:W-:Y:S02]  /*6a10*/  ISETP.GT.AND P1, PT, R14, 0x8, PT ;  /* 0x000000080e00780c */ /* 0x000fe40003f24270 */
[----:B------:R-:W-:Y:S02]  /*6a20*/  LEA R6, P3, R4, UR18, 0x1 ;  /* 0x0000001204067c11 */ /* 0x000fe4000f8608ff */
[----:B------:R-:W-:Y:S02]  /*6a30*/  ISETP.GT.AND P2, PT, R0, RZ, P1 ;  /* 0x000000ff0000720c */ /* 0x000fe40000f44270 */
[----:B------:R-:W-:-:S11]  /*6a40*/  LEA.HI.X R7, R4, UR19, R5, 0x1, P3 ;  /* 0x0000001304077c11 */ /* 0x000fd600098f0c05 */
[----:B------:R-:W3:Y:S01]  /*6a50*/  @P2 LDG.E.LTC128B.U16 R15, desc[UR20][R6.64] ;  /* 0x00000014060f2981 */ /* 0x000ee2000c1e1520 */
[----:B------:R-:W-:Y:S01]  /*6a60*/  USHF.L.U32 UR8, UR4, 0x1, URZ ;  /* 0x0000000104087899 */ /* 0x000fe2000800063f */
[----:B------:R-:W-:Y:S01]  /*6a70*/  ISETP.GT.AND P3, PT, R0, 0x1, P1 ;  /* 0x000000010000780c */ /* 0x000fe20000f64270 */
[----:B------:R-:W-:Y:S01]  /*6a80*/  USHF.L.U64.HI UR5, UR4, 0x1, UR5 ;  /* 0x0000000104057899 */ /* 0x000fe20008010205 */
[----:B------:R-:W-:Y:S03]  /*6a90*/  BSSY B0, `(.L_x_28) ;  /* 0x000000b000007945 */ /* 0x000fe60003800000 */
[----:B------:R-:W-:Y:S01]  /*6aa0*/  IADD3 R4, P4, R2, UR8, RZ ;  /* 0x0000000802047c10 */ /* 0x000fe2000ff9e0ff */
[----:B---3--:R-:W-:-:S05]  /*6ab0*/  HADD2.F32 R5, -RZ, R15.H0_H0 ;  /* 0x2000000fff057230 */ /* 0x008fca0000004100 */
[----:B------:R-:W-:-:S04]  /*6ac0*/  FMUL R5, R5, UR22 ;  /* 0x0000001605057c20 */ /* 0x000fc80008400000 */
[----:B----4-:R-:W-:-:S05]  /*6ad0*/  FFMA R5, R18, UR11, R5 ;  /* 0x0000000b12057c23 */ /* 0x010fca0008000005 */
[----:B------:R-:W-:-:S04]  /*6ae0*/  F2FP.F16.F32.PACK_AB R5, RZ, R5 ;  /* 0x00000005ff05723e */ /* 0x000fc800000000ff */
[----:B------:R-:W-:Y:S02]  /*6af0*/  PRMT R16, R5, 0x7610, R16 ;  /* 0x0000761005107816 */ /* 0x000fe40000000010 */
[----:B------:R-:W-:-:S05]  /*6b00*/  IADD3.X R5, R3, UR5, RZ, P4, !PT ;  /* 0x0000000503057c10 */ /* 0x000fca000a7fe4ff */
[----:B------:R1:W-:Y:S01]  /*6b10*/  @P2 STG.E.U16 desc[UR20][R4.64], R16 ;  /* 0x0000001004002986 */ /* 0x0003e2000c101514 */
[----:B------:R-:W-:Y:S05]  /*6b20*/  @!P3 BRA `(.L_x_29) ;  /* 0x000000000004b947 */ /* 0x000fea0003800000 */
[----:B------:R3:W5:Y:S02]  /*6b30*/  LDG.E.LTC128B.U16 R15, desc[UR20][R6.64+0x2] ;  /* 0x00000214060f7981 */ /* 0x000764000c1e1520 */
.L_x_29:
[----:B------:R-:W-:Y:S05]  /*6b40*/  BSYNC B0 ;  /* 0x0000000000007941 */ /* 0x000fea0003800000 */
.L_x_28:
[----:B------:R-:W4:Y:S01]  /*6b50*/  LDL.LU R18, [R1+0xc] ;  /* 0x00000c0001127983 */ /* 0x000f220000300800 */
[----:B-1---5:R-:W-:Y:S01]  /*6b60*/  HADD2.F32 R16, -RZ, R15.H0_H0 ;  /* 0x2000000fff107230 */ /* 0x022fe20000004100 */
[----:B------:R-:W-:Y:S01]  /*6b70*/  ISETP.GT.AND P2, PT, R0, 0x8, P0 ;  /* 0x000000080000780c */ /* 0x000fe20000744270 */
[----:B------:R-:W-:Y:S03]  /*6b80*/  BSSY B0, `(.L_x_30) ;  /* 0x0000007000007945 */ /* 0x000fe60003800000 */
[----:B------:R-:W-:-:S04]  /*6b90*/  FMUL R16, R16, UR22 ;  /* 0x0000001610107c20 */ /* 0x000fc80008400000 */
[----:B----4-:R-:W-:-:S05]  /*6ba0*/  FFMA R16, R18, UR11, R16 ;  /* 0x0000000b12107c23 */ /* 0x010fca0008000010 */
[----:B------:R-:W-:-:S05]  /*6bb0*/  F2FP.F16.F32.PACK_AB R16, RZ, R16 ;  /* 0x00000010ff10723e */ /* 0x000fca00000000ff */
[----:B------:R1:W-:Y:S01]  /*6bc0*/  @P3 STG.E.U16 desc[UR20][R4.64+0x2], R16 ;  /* 0x0000021004003986 */ /* 0x0003e2000c101514 */
[----:B------:R-:W-:Y:S05]  /*6bd0*/  @!P2 BRA `(.L_x_31) ;  /* 0x000000000004a947 */ /* 0x000fea0003800000 */
[----:B------:R4:W5:Y:S02]  /*6be0*/  LDG.E.LTC128B.U16 R15, desc[UR20][R8.64+0x10] ;  /* 0x00001014080f7981 */ /* 0x000964000c1e1520 */
.L_x_31:
[----:B------:R-:W-:Y:S05]  /*6bf0*/  BSYNC B0 ;  /* 0x0000000000007941 */ /* 0x000fea0003800000 */
.L_x_30:
[----:B------:R-:W2:Y:S01]  /*6c00*/  LDL.LU R18, [R1+0x10] ;  /* 0x0000100001127983 */ /* 0x000ea20000300800 */
[----:B-1---5:R-:W-:Y:S01]  /*6c10*/  HADD2.F32 R16, -RZ, R15.H0_H0 ;  /* 0x2000000fff107230 */ /* 0x022fe20000004100 */
[----:B------:R-:W-:Y:S04]  /*6c20*/  BSSY B0, `(.L_x_32) ;  /* 0x0000008000007945 */ /* 0x000fe80003800000 */
[----:B------:R-:W-:-:S04]  /*6c30*/  FMUL R16, R16, UR22 ;  /* 0x0000001610107c20 */ /* 0x000fc80008400000 */
[----:B--2---:R-:W-:-:S05]  /*6c40*/  FFMA R16, R18, UR11, R16 ;  /* 0x0000000b12107c23 */ /* 0x004fca0008000010 */
[----:B------:R-:W-:-:S05]  /*6c50*/  F2FP.F16.F32.PACK_AB R16, RZ, R16 ;  /* 0x00000010ff10723e */ /* 0x000fca00000000ff */
[----:B------:R1:W-:Y:S01]  /*6c60*/  @P2 STG.E.U16 desc[UR20][R2.64+0x10], R16 ;  /* 0x0000101002002986 */ /* 0x0003e2000c101514 */
[----:B------:R-:W-:-:S13]  /*6c70*/  ISETP.GT.AND P2, PT, R0, 0x9, P0 ;  /* 0x000000090000780c */ /* 0x000fda0000744270 */
[----:B-1----:R-:W-:Y:S05]  /*6c80*/  @!P2 BRA `(.L_x_33) ;  /* 0x000000000004a947 */ /* 0x002fea0003800000 */
[----:B------:R1:W5:Y:S02]  /*6c90*/  LDG.E.LTC128B.U16 R15, desc[UR20][R8.64+0x12] ;  /* 0x00001214080f7981 */ /* 0x000364000c1e1520 */
.L_x_33:
[----:B------:R-:W-:Y:S05]  /*6ca0*/  BSYNC B0 ;  /* 0x0000000000007941 */ /* 0x000fea0003800000 */
.L_x_32:
[----:B------:R-:W2:Y:S01]  /*6cb0*/  LDL.LU R18, [R1+0x14] ;  /* 0x0000140001127983 */ /* 0x000ea20000300800 */
[----:B-----5:R-:W-:Y:S01]  /*6cc0*/  HADD2.F32 R16, -RZ, R15.H0_H0 ;  /* 0x2000000fff107230 */ /* 0x020fe20000004100 */
[----:B------:R-:W-:Y:S01]  /*6cd0*/  ISETP.GT.AND P3, PT, R0, 0x8, P1 ;  /* 0x000000080000780c */ /* 0x000fe20000f64270 */
[----:B------:R-:W-:Y:S03]  /*6ce0*/  BSSY B0, `(.L_x_34) ;  /* 0x0000007000007945 */ /* 0x000fe60003800000 */
[----:B------:R-:W-:-:S04]  /*6cf0*/  FMUL R16, R16, UR22 ;  /* 0x0000001610107c20 */ /* 0x000fc80008400000 */
[----:B--2---:R-:W-:-:S05]  /*6d00*/  FFMA R16, R18, UR11, R16 ;  /* 0x0000000b12107c23 */ /* 0x004fca0008000010 */
[----:B------:R-:W-:-:S05]  /*6d10*/  F2FP.F16.F32.PACK_AB R16, RZ, R16 ;  /* 0x00000010ff10723e */ /* 0x000fca00000000ff */
[----:B------:R2:W-:Y:S01]  /*6d20*/  @P2 STG.E.U16 desc[UR20][R2.64+0x12], R16 ;  /* 0x0000121002002986 */ /* 0x0005e2000c101514 */
[----:B------:R-:W-:Y:S05]  /*6d30*/  @!P3 BRA `(.L_x_35) ;  /* 0x000000000004b947 */ /* 0x000fea0003800000 */
[----:B------:R0:W5:Y:S02]  /*6d40*/  LDG.E.LTC128B.U16 R15, desc[UR20][R6.64+0x10] ;  /* 0x00001014060f7981 */ /* 0x000164000c1e1520 */
.L_x_35:
[----:B------:R-:W-:Y:S05]  /*6d50*/  BSYNC B0 ;  /* 0x0000000000007941 */ /* 0x000fea0003800000 */
.L_x_34:
[----:B------:R-:W3:Y:S01]  /*6d60*/  LDL.LU R18, [R1+0x18] ;  /* 0x0000180001127983 */ /* 0x000ee20000300800 */
[----:B--2--5:R-:W-:Y:S01]  /*6d70*/  HADD2.F32 R16, -RZ, R15.H0_H0 ;  /* 0x2000000fff107230 */ /* 0x024fe20000004100 */
[----:B------:R-:W-:Y:S01]  /*6d80*/  ISETP.GT.AND P2, PT, R0, 0x9, P1 ;  /* 0x000000090000780c */ /* 0x000fe20000f44270 */
[----:B------:R-:W-:Y:S03]  /*6d90*/  BSSY B0, `(.L_x_36) ;  /* 0x0000007000007945 */ /* 0x000fe60003800000 */
[----:B------:R-:W-:-:S04]  /*6da0*/  FMUL R16, R16, UR22 ;  /* 0x0000001610107c20 */ /* 0x000fc80008400000 */
[----:B---3--:R-:W-:-:S05]  /*6db0*/  FFMA R16, R18, UR11, R16 ;  /* 0x0000000b12107c23 */ /* 0x008fca0008000010 */
[----:B------:R-:W-:-:S05]  /*6dc0*/  F2FP.F16.F32.PACK_AB R16, RZ, R16 ;  /* 0x00000010ff10723e */ /* 0x000fca00000000ff */
[----:B------:R2:W-:Y:S01]  /*6dd0*/  @P3 STG.E.U16 desc[UR20][R4.64+0x10], R16 ;  /* 0x0000101004003986 */ /* 0x0005e2000c101514 */
[----:B------:R-:W-:Y:S05]  /*6de0*/  @!P2 BRA `(.L_x_37) ;  /* 0x000000000004a947 */ /* 0x000fea0003800000 */
[----:B------:R3:W5:Y:S02]  /*6df0*/  LDG.E.LTC128B.U16 R15, desc[UR20][R6.64+0x12] ;  /* 0x00001214060f7981 */ /* 0x000764000c1e1520 */
.L_x_37:
[----:B------:R-:W-:Y:S05]  /*6e00*/  BSYNC B0 ;  /* 0x0000000000007941 */ /* 0x000fea0003800000 */
.L_x_36:
[----:B------:R-:W4:Y:S01]  /*6e10*/  LDL.LU R18, [R1+0x1c] ;  /* 0x00001c0001127983 */ /* 0x000f220000300800 */
[----:B--2--5:R-:W-:Y:S01]  /*6e20*/  HADD2.F32 R16, -RZ, R15.H0_H0 ;  /* 0x2000000fff107230 */ /* 0x024fe20000004100 */
        /* <DEDUP_REMOVED lines=8> */
.L_x_39:
[----:B------:R-:W-:Y:S05]  /*6eb0*/  BSYNC B0 ;  /* 0x0000000000007941 */ /* 0x000fea0003800000 */
.L_x_38:
        /* <DEDUP_REMOVED lines=10> */
.L_x_41:
[----:B------:R-:W-:Y:S05]  /*6f60*/  BSYNC B0 ;  /* 0x0000000000007941 */ /* 0x000fea0003800000 */
.L_x_40:
        /* <DEDUP_REMOVED lines=10> */
.L_x_43:
[----:B------:R-:W-:Y:S05]  /*7010*/  BSYNC B0 ;  /* 0x0000000000007941 */ /* 0x000fea0003800000 */
.L_x_42:
        /* <DEDUP_REMOVED lines=10> */
.L_x_45:
[----:B------:R-:W-:Y:S05]  /*70c0*/  BSYNC B0 ;  /* 0x0000000000007941 */ /* 0x000fea0003800000 */
.L_x_44:
        /* <DEDUP_REMOVED lines=10> */
.L_x_47:
[----:B------:R-:W-:Y:S05]  /*7170*/  BSYNC B0 ;  /* 0x0000000000007941 */ /* 0x000fea0003800000 */
.L_x_46:
        /* <DEDUP_REMOVED lines=10> */
.L_x_49:
[----:B------:R-:W-:Y:S05]  /*7220*/  BSYNC B0 ;  /* 0x0000000000007941 */ /* 0x000fea0003800000 */
.L_x_48:
        /* <DEDUP_REMOVED lines=10> */
.L_x_51:
[----:B------:R-:W-:Y:S05]  /*72d0*/  BSYNC B0 ;  /* 0x0000000000007941 */ /* 0x000fea0003800000 */
.L_x_50:
        /* <DEDUP_REMOVED lines=10> */
.L_x_53:
[----:B------:R-:W-:Y:S05]  /*7380*/  BSYNC B0 ;  /* 0x0000000000007941 */ /* 0x000fea0003800000 */
.L_x_52:
        /* <DEDUP_REMOVED lines=10> */
.L_x_55:
[----:B------:R-:W-:Y:S05]  /*7430*/  BSYNC B0 ;  /* 0x0000000000007941 */ /* 0x000fea0003800000 */
.L_x_54:
        /* <DEDUP_REMOVED lines=10> */
.L_x_57:
[----:B------:R-:W-:Y:S05]  /*74e0*/  BSYNC B0 ;  /* 0x0000000000007941 */ /* 0x000fea0003800000 */
.L_x_56:
        /* <DEDUP_REMOVED lines=10> */
.L_x_59:
[----:B------:R-:W-:Y:S05]  /*7590*/  BSYNC B0 ;  /* 0x0000000000007941 */ /* 0x000fea0003800000 */
.L_x_58:
        /* <DEDUP_REMOVED lines=10> */
.L_x_61:
[----:B------:R-:W-:Y:S05]  /*7640*/  BSYNC B0 ;  /* 0x0000000000007941 */ /* 0x000fea0003800000 */
.L_x_60:
        /* <DEDUP_REMOVED lines=10> */
.L_x_63:
[----:B------:R-:W-:Y:S05]  /*76f0*/  BSYNC B0 ;  /* 0x0000000000007941 */ /* 0x000fea0003800000 */
.L_x_62:
        /* <DEDUP_REMOVED lines=10> */
.L_x_65:
[----:B------:R-:W-:Y:S05]  /*77a0*/  BSYNC B0 ;  /* 0x0000000000007941 */ /* 0x000fea0003800000 */
.L_x_64:
        /* <DEDUP_REMOVED lines=10> */
.L_x_67:
[----:B------:R-:W-:Y:S05]  /*7850*/  BSYNC B0 ;  /* 0x0000000000007941 */ /* 0x000fea0003800000 */
.L_x_66:
        /* <DEDUP_REMOVED lines=10> */
.L_x_69:
[----:B------:R-:W-:Y:S05]  /*7900*/  BSYNC B0 ;  /* 0x0000000000007941 */ /* 0x000fea0003800000 */
.L_x_68:
        /* <DEDUP_REMOVED lines=10> */
.L_x_71:
[----:B------:R-:W-:Y:S05]  /*79b0*/  BSYNC B0 ;  /* 0x0000000000007941 */ /* 0x000fea0003800000 */
.L_x_70:
        /* <DEDUP_REMOVED lines=10> */
.L_x_73:
[----:B------:R-:W-:Y:S05]  /*7a60*/  BSYNC B0 ;  /* 0x0000000000007941 */ /* 0x000fea0003800000 */
.L_x_72:
        /* <DEDUP_REMOVED lines=10> */
.L_x_75:
[----:B------:R-:W-:Y:S05]  /*7b10*/  BSYNC B0 ;  /* 0x0000000000007941 */ /* 0x000fea0003800000 */
.L_x_74:
        /* <DEDUP_REMOVED lines=10> */
.L_x_77:
[----:B------:R-:W-:Y:S05]  /*7bc0*/  BSYNC B0 ;  /* 0x0000000000007941 */ /* 0x000fea0003800000 */
.L_x_76:
        /* <DEDUP_REMOVED lines=10> */
.L_x_79:
[----:B------:R-:W-:Y:S05]  /*7c70*/  BSYNC B0 ;  /* 0x0000000000007941 */ /* 0x000fea0003800000 */
.L_x_78:
        /* <DEDUP_REMOVED lines=10> */
.L_x_81:
[----:B------:R-:W-:Y:S05]  /*7d20*/  BSYNC B0 ;  /* 0x0000000000007941 */ /* 0x000fea0003800000 */
.L_x_80:
        /* <DEDUP_REMOVED lines=10> */
.L_x_83:
[----:B------:R-:W-:Y:S05]  /*7dd0*/  BSYNC B0 ;  /* 0x0000000000007941 */ /* 0x000fea0003800000 */
.L_x_82:
        /* <DEDUP_REMOVED lines=10> */
.L_x_85:
[----:B------:R-:W-:Y:S05]  /*7e80*/  BSYNC B0 ;  /* 0x0000000000007941 */ /* 0x000fea0003800000 */
.L_x_84:
        /* <DEDUP_REMOVED lines=10> */
.L_x_87:
[----:B------:R-:W-:Y:S05]  /*7f30*/  BSYNC B0 ;  /* 0x0000000000007941 */ /* 0x000fea0003800000 */
.L_x_86:
        /* <DEDUP_REMOVED lines=10> */
.L_x_89:
[----:B------:R-:W-:Y:S05]  /*7fe0*/  BSYNC B0 ;  /* 0x0000000000007941 */ /* 0x000fea0003800000 */
.L_x_88:
        /* <DEDUP_REMOVED lines=10> */
.L_x_91:
[----:B------:R-:W-:Y:S05]  /*8090*/  BSYNC B0 ;  /* 0x0000000000007941 */ /* 0x000fea0003800000 */
.L_x_90:
        /* <DEDUP_REMOVED lines=10> */
.L_x_93:
[----:B------:R-:W-:Y:S05]  /*8140*/  BSYNC B0 ;  /* 0x0000000000007941 */ /* 0x000fea0003800000 */
.L_x_92:
        /* <DEDUP_REMOVED lines=10> */
.L_x_95:
[----:B------:R-:W-:Y:S05]  /*81f0*/  BSYNC B0 ;  /* 0x0000000000007941 */ /* 0x000fea0003800000 */
.L_x_94:
        /* <DEDUP_REMOVED lines=10> */
.L_x_97:
[----:B------:R-:W-:Y:S05]  /*82a0*/  BSYNC B0 ;  /* 0x0000000000007941 */ /* 0x000fea0003800000 */
.L_x_96:
        /* <DEDUP_REMOVED lines=10> */
.L_x_99:
[----:B------:R-:W-:Y:S05]  /*8350*/  BSYNC B0 ;  /* 0x0000000000007941 */ /* 0x000fea0003800000 */
.L_x_98:
        /* <DEDUP_REMOVED lines=10> */
.L_x_101:
[----:B------:R-:W-:Y:S05]  /*8400*/  BSYNC B0 ;  /* 0x0000000000007941 */ /* 0x000fea0003800000 */
.L_x_100:
        /* <DEDUP_REMOVED lines=10> */
.L_x_103:
[----:B------:R-:W-:Y:S05]  /*84b0*/  BSYNC B0 ;  /* 0x0000000000007941 */ /* 0x000fea0003800000 */
.L_x_102:
        /* <DEDUP_REMOVED lines=10> */
.L_x_105:
[----:B------:R-:W-:Y:S05]  /*8560*/  BSYNC B0 ;  /* 0x0000000000007941 */ /* 0x000fea0003800000 */
.L_x_104:
        /* <DEDUP_REMOVED lines=10> */
.L_x_107:
[----:B------:R-:W-:Y:S05]  /*8610*/  BSYNC B0 ;  /* 0x0000000000007941 */ /* 0x000fea0003800000 */
.L_x_106:
        /* <DEDUP_REMOVED lines=10> */
.L_x_109:
[----:B------:R-:W-:Y:S05]  /*86c0*/  BSYNC B0 ;  /* 0x0000000000007941 */ /* 0x000fea0003800000 */
.L_x_108:
        /* <DEDUP_REMOVED lines=10> */
.L_x_111:
[----:B------:R-:W-:Y:S05]  /*8770*/  BSYNC B0 ;  /* 0x0000000000007941 */ /* 0x000fea0003800000 */
.L_x_110:
        /* <DEDUP_REMOVED lines=10> */
.L_x_113:
[----:B------:R-:W-:Y:S05]  /*8820*/  BSYNC B0 ;  /* 0x0000000000007941 */ /* 0x000fea0003800000 */
.L_x_112:
        /* <DEDUP_REMOVED lines=10> */
.L_x_115:
[----:B------:R-:W-:Y:S05]  /*88d0*/  BSYNC B0 ;  /* 0x0000000000007941 */ /* 0x000fea0003800000 */
.L_x_114:
        /* <DEDUP_REMOVED lines=10> */
.L_x_117:
[----:B------:R-:W-:Y:S05]  /*8980*/  BSYNC B0 ;  /* 0x0000000000007941 */ /* 0x000fea0003800000 */
.L_x_116:
        /* <DEDUP_REMOVED lines=10> */
.L_x_119:
[----:B------:R-:W-:Y:S05]  /*8a30*/  BSYNC B0 ;  /* 0x0000000000007941 */ /* 0x000fea0003800000 */
.L_x_118:
        /* <DEDUP_REMOVED lines=10> */
.L_x_121:
[----:B------:R-:W-:Y:S05]  /*8ae0*/  BSYNC B0 ;  /* 0x0000000000007941 */ /* 0x000fea0003800000 */
.L_x_120:
        /* <DEDUP_REMOVED lines=10> */
.L_x_123:
[----:B------:R-:W-:Y:S05]  /*8b90*/  BSYNC B0 ;  /* 0x0000000000007941 */ /* 0x000fea0003800000 */
.L_x_122:
        /* <DEDUP_REMOVED lines=10> */
.L_x_125:
[----:B------:R-:W-:Y:S05]  /*8c40*/  BSYNC B0 ;  /* 0x0000000000007941 */ /* 0x000fea0003800000 */
.L_x_124:
        /* <DEDUP_REMOVED lines=10> */
.L_x_127:
[----:B------:R-:W-:Y:S05]  /*8cf0*/  BSYNC B0 ;  /* 0x0000000000007941 */ /* 0x000fea0003800000 */
.L_x_126:
        /* <DEDUP_REMOVED lines=10> */
.L_x_129:
[----:B------:R-:W-:Y:S05]  /*8da0*/  BSYNC B0 ;  /* 0x0000000000007941 */ /* 0x000fea0003800000 */
.L_x_128:
        /* <DEDUP_REMOVED lines=10> */
.L_x_131:
[----:B------:R-:W-:Y:S05]  /*8e50*/  BSYNC B0 ;  /* 0x0000000000007941 */ /* 0x000fea0003800000 */
.L_x_130:
        /* <DEDUP_REMOVED lines=10> */
.L_x_133:
[----:B------:R-:W-:Y:S05]  /*8f00*/  BSYNC B0 ;  /* 0x0000000000007941 */ /* 0x000fea0003800000 */
.L_x_132:
        /* <DEDUP_REMOVED lines=10> */
.L_x_135:
[----:B------:R-:W-:Y:S05]  /*8fb0*/  BSYNC B0 ;  /* 0x0000000000007941 */ /* 0x000fea0003800000 */
.L_x_134:
        /* <DEDUP_REMOVED lines=10> */
.L_x_137:
[----:B------:R-:W-:Y:S05]  /*9060*/  BSYNC B0 ;  /* 0x0000000000007941 */ /* 0x000fea0003800000 */
.L_x_136:
        /* <DEDUP_REMOVED lines=10> */
.L_x_139:
[----:B------:R-:W-:Y:S05]  /*9110*/  BSYNC B0 ;  /* 0x0000000000007941 */ /* 0x000fea0003800000 */
.L_x_138:
        /* <DEDUP_REMOVED lines=10> */
.L_x_141:
[----:B------:R-:W-:Y:S05]  /*91c0*/  BSYNC B0 ;  /* 0x0000000000007941 */ /* 0x000fea0003800000 */
.L_x_140:
        /* <DEDUP_REMOVED lines=10> */
.L_x_143:
[----:B------:R-:W-:Y:S05]  /*9270*/  BSYNC B0 ;  /* 0x0000000000007941 */ /* 0x000fea0003800000 */
.L_x_142:
        /* <DEDUP_REMOVED lines=10> */
.L_x_145:
[----:B------:R-:W-:Y:S05]  /*9320*/  BSYNC B0 ;  /* 0x0000000000007941 */ /* 0x000fea0003800000 */
.L_x_144:
[----:B-1-34-:R-:W3:Y:S01]  /*9330*/  LDL.LU R9, [R1+0xf4] ;  /* 0x0000f40001097983 */ /* 0x01aee20000300800 */
[----:B-----5:R-:W-:Y:S01]  /*9340*/  HADD2.F32 R8, -RZ, R15.H0_H0 ;  /* 0x2000000fff087230 */ /* 0x020fe20000004100 */
        /* <DEDUP_REMOVED lines=8> */
.L_x_147:
[----:B------:R-:W-:Y:S05]  /*93d0*/  BSYNC B0 ;  /* 0x0000000000007941 */ /* 0x000fea0003800000 */
.L_x_146:
[----:B------:R-:W4:Y:S01]  /*93e0*/  LDL.LU R9, [R1+0xf8] ;  /* 0x0000f80001097983 */ /* 0x000f220000300800 */
[----:B-1---5:R-:W-:Y:S01]  /*93f0*/  HADD2.F32 R8, -RZ, R15.H0_H0 ;  /* 0x2000000fff087230 */ /* 0x022fe20000004100 */
[----:B------:R-:W-:Y:S01]  /*9400*/  ISETP.GT.AND P1, PT, R0, 0x79, P1 ;  /* 0x000000790000780c */ /* 0x000fe20000f24270 */
[----:B------:R-:W-:Y:S01]  /*9410*/  BSSY B0, `(.L_x_148) ;  /* 0x0000008000007945 */ /* 0x000fe20003800000 */
[----:B------:R-:W-:Y:S02]  /*9420*/  IADD3 R18, P0, R12, 0x40, RZ ;  /* 0x000000400c127810 */ /* 0x000fe40007f1e0ff */
[----:B------:R-:W-:-:S04]  /*9430*/  FMUL R8, R8, UR22 ;  /* 0x0000001608087c20 */ /* 0x000fc80008400000 */
[----:B----4-:R-:W-:-:S05]  /*9440*/  FFMA R8, R9, UR11, R8 ;  /* 0x0000000b09087c23 */ /* 0x010fca0008000008 */
[----:B------:R-:W-:-:S05]  /*9450*/  F2FP.F16.F32.PACK_AB R8, RZ, R8 ;  /* 0x00000008ff08723e */ /* 0x000fca00000000ff */
[----:B------:R1:W-:Y:S01]  /*9460*/  @P2 STG.E.U16 desc[UR20][R4.64+0xf0], R8 ;  /* 0x0000f00804002986 */ /* 0x0003e2000c101514 */
[----:B------:R-:W-:Y:S05]  /*9470*/  @!P1 BRA `(.L_x_149) ;  /* 0x0000000000049947 */ /* 0x000fea0003800000 */
[----:B------:R4:W5:Y:S02]  /*9480*/  LDG.E.LTC128B.U16 R15, desc[UR20][R6.64+0xf2] ;  /* 0x0000f214060f7981 */ /* 0x000964000c1e1520 */
.L_x_149:
[----:B------:R-:W-:Y:S05]  /*9490*/  BSYNC B0 ;  /* 0x0000000000007941 */ /* 0x000fea0003800000 */
.L_x_148:
[----:B-1----:R-:W2:Y:S01]  /*94a0*/  LDL.LU R8, [R1+0xfc] ;  /* 0x0000fc0001087983 */ /* 0x002ea20000300800 */
[----:B0--345:R-:W-:Y:S01]  /*94b0*/  HADD2.F32 R6, -RZ, R15.H0_H0 ;  /* 0x2000000fff067230 */ /* 0x039fe20000004100 */
[----:B------:R-:W-:Y:S02]  /*94c0*/  IADD3.X R7, RZ, R13, RZ, P0, !PT ;  /* 0x0000000dff077210 */ /* 0x000fe400007fe4ff */
[----:B------:R-:W-:Y:S02]  /*94d0*/  ISETP.GT.AND P0, PT, R14, 0x40, PT ;  /* 0x000000400e00780c */ /* 0x000fe40003f04270 */
[----:B------:R-:W-:Y:S01]  /*94e0*/  FMUL R6, R6, UR22 ;  /* 0x0000001606067c20 */ /* 0x000fe20008400000 */
[----:B------:R-:W-:Y:S01]  /*94f0*/  IMAD R7, R7, UR16, RZ ;  /* 0x0000001007077c24 */ /* 0x000fe2000f8e02ff */
[----:B------:R-:W-:-:S03]  /*9500*/  ISETP.GT.AND P3, PT, R0, RZ, P0 ;  /* 0x000000ff0000720c */ /* 0x000fc60000764270 */
[----:B------:R-:W-:Y:S02]  /*9510*/  IMAD R19, R18, UR17, R7 ;  /* 0x0000001112137c24 */ /* 0x000fe4000f8e0207 */
[----:B--2---:R-:W-:Y:S01]  /*9520*/  FFMA R6, R8, UR11, R6 ;  /* 0x0000000b08067c23 */ /* 0x004fe20008000006 */
[----:B------:R-:W-:-:S04]  /*9530*/  IMAD.WIDE.U32 R8, R18, UR16, R10 ;  /* 0x0000001012087c25 */ /* 0x000fc8000f8e000a */
[----:B------:R-:W-:Y:S01]  /*9540*/  F2FP.F16.F32.PACK_AB R16, RZ, R6 ;  /* 0x00000006ff10723e */ /* 0x000fe200000000ff */
[----:B------:R-:W-:Y:S01]  /*9550*/  IMAD.IADD R7, R9, 0x1, R19 ;  /* 0x0000000109077824 */ /* 0x000fe200078e0213 */
[----:B------:R-:W-:-:S03]  /*9560*/  LEA R6, P2, R8, UR18, 0x1 ;  /* 0x0000001208067c11 */ /* 0x000fc6000f8408ff */
[----:B------:R0:W-:Y:S01]  /*9570*/  @P1 STG.E.U16 desc[UR20][R4.64+0xf2], R16 ;  /* 0x0000f21004001986 */ /* 0x0001e2000c101514 */
[----:B------:R-:W-:-:S05]  /*9580*/  LEA.HI.X R7, R8, UR19, R7, 0x1, P2 ;  /* 0x0000001308077c11 */ /* 0x000fca00090f0c07 */
[----:B------:R-:W2:Y:S01]  /*9590*/  @P3 LDG.E.LTC128B.U16 R15, desc[UR20][R6.64] ;  /* 0x00000014060f3981 */ /* 0x000ea2000c1e1520 */
[----:B------:R-:W-:Y:S01]  /*95a0*/  USHF.L.U32 UR4, UR14, 0x6, URZ ;  /* 0x000000060e047899 */ /* 0x000fe2000800063f */
[----:B------:R-:W-:Y:S01]  /*95b0*/  ISETP.GT.AND P2, PT, R0, 0x1, P0 ;  /* 0x000000010000780c */ /* 0x000fe20000744270 */
[----:B------:R-:W-:Y:S01]  /*95c0*/  USHF.L.U64.HI UR6, UR14, 0x6, UR15 ;  /* 0x000000060e067899 */ /* 0x000fe2000801020f */
[----:B------:R-:W-:Y:S01]  /*95d0*/  BSSY B0, `(.L_x_150) ;  /* 0x000000c000007945 */ /* 0x000fe20003800000 */
[----:B------:R-:W-:Y:S02]  /*95e0*/  USHF.L.U32 UR7, UR4, 0x1, URZ ;  /* 0x0000000104077899 */ /* 0x000fe4000800063f */
[----:B------:R-:W-:Y:S01]  /*95f0*/  USHF.L.U64.HI UR4, UR4, 0x1, UR6 ;  /* 0x0000000104047899 */ /* 0x000fe20008010206 */
[----:B--2---:R-:W-:-:S05]  /*9600*/  HADD2.F32 R8, -RZ, R15.H0_H0 ;  /* 0x2000000fff087230 */ /* 0x004fca0000004100 */
[----:B------:R-:W-:Y:S01]  /*9610*/  FMUL R9, R8, UR22 ;  /* 0x0000001608097c20 */ /* 0x000fe20008400000 */
[----:B------:R-:W-:-:S03]  /*9620*/  IADD3 R8, P1, R2, UR7, RZ ;  /* 0x0000000702087c10 */ /* 0x000fc6000ff3e0ff */
[----:B------:R-:W-:-:S05]  /*9630*/  FFMA R9, R152, UR11, R9 ;  /* 0x0000000b98097c23 */ /* 0x000fca0008000009 */
[----:B0-----:R-:W-:Y:S02]  /*9640*/  F2FP.F16.F32.PACK_AB R5, RZ, R9 ;  /* 0x00000009ff05723e */ /* 0x001fe400000000ff */
[----:B------:R-:W-:-:S05]  /*9650*/  IADD3.X R9, R3, UR4, RZ, P1, !PT ;  /* 0x0000000403097c10 */ /* 0x000fca0008ffe4ff */
[----:B------:R0:W-:Y:S01]  /*9660*/  @P3 STG.E.U16 desc[UR20][R8.64], R5 ;  /* 0x0000000508003986 */ /* 0x0001e2000c101514 */
[----:B------:R-:W-:Y:S05]  /*9670*/  @!P2 BRA `(.L_x_151) ;  /* 0x000000000004a947 */ /* 0x000fea0003800000 */
[----:B------:R1:W5:Y:S02]  /*9680*/  LDG.E.LTC128B.U16 R15, desc[UR20][R6.64+0x2] ;  /* 0x00000214060f7981 */ /* 0x000364000c1e1520 */
.L_x_151:
[----:B------:R-:W-:Y:S05]  /*9690*/  BSYNC B0 ;  /* 0x0000000000007941 */ /* 0x000fea0003800000 */
.L_x_150:
[----:B-----5:R-:W-:Y:S01]  /*96a0*/  HADD2.F32 R16, -RZ, R15.H0_H0 ;  /* 0x2000000fff107230 */ /* 0x020fe20000004100 */
[----:B------:R-:W-:Y:S01]  /*96b0*/  ISETP.GT.AND P1, PT, R14, 0x48, PT ;  /* 0x000000480e00780c */ /* 0x000fe20003f24270 */
[----:B0-----:R-:W-:Y:S01]  /*96c0*/  IMAD.WIDE.U32 R4, R18, R17, UR12 ;  /* 0x0000000c12047e25 */ /* 0x001fe2000f8e0011 */
[----:B------:R-:W-:Y:S03]  /*96d0*/  BSSY B0, `(.L_x_152) ;  /* 0x000000c000007945 */ /* 0x000fe60003800000 */
[----:B------:R-:W-:Y:S01]  /*96e0*/  FMUL R16, R16, UR22 ;  /* 0x0000001610107c20 */ /* 0x000fe20008400000 */
[----:B------:R-:W-:-:S03]  /*96f0*/  IADD3 R18, P3, R10, R4, RZ ;  /* 0x000000040a127210 */ /* 0x000fc60007f7e0ff */
[----:B------:R-:W-:Y:S01]  /*9700*/  FFMA R16, R153, UR11, R16 ;  /* 0x0000000b99107c23 */ /* 0x000fe20008000010 */
[----:B------:R-:W-:Y:S02]  /*9710*/  IADD3.X R5, R11, R19, R5, P3, !PT ;  /* 0x000000130b057210 */ /* 0x000fe40001ffe405 */
[----:B------:R-:W-:Y:S02]  /*9720*/  ISETP.GT.AND P3, PT, R0, RZ, P1 ;  /* 0x000000ff0000720c */ /* 0x000fe40000f64270 */
[----:B------:R-:W-:Y:S02]  /*9730*/  F2FP.F16.F32.PACK_AB R16, RZ, R16 ;  /* 0x00000010ff10723e */ /* 0x000fe400000000ff */
[----:B------:R-:W-:-:S03]  /*9740*/  LEA R4, P4, R18, UR18, 0x1 ;  /* 0x0000001212047c11 */ /* 0x000fc6000f8808ff */
[----:B------:R0:W-:Y:S01]  /*9750*/  @P2 STG.E.U16 desc[UR20][R8.64+0x2], R16 ;  /* 0x0000021008002986 */ /* 0x0001e2000c101514 */
[----:B------:R-:W-:-:S05]  /*9760*/  LEA.HI.X R5, R18, UR19, R5, 0x1, P4 ;  /* 0x0000001312057c11 */ /* 0x000fca000a0f0c05 */
[----:B------:R-:W-:Y:S05]  /*9770*/  @!P3 BRA `(.L_x_153) ;  /* 0x000000000004b947 */ /* 0x000fea0003800000 */
[----:B------:R2:W5:Y:S02]  /*9780*/  LDG.E.LTC128B.U16 R15, desc[UR20][R4.64] ;  /* 0x00000014040f7981 */ /* 0x000564000c1e1520 */
.L_x_153:
[----:B------:R-:W-:Y:S05]  /*9790*/  BSYNC B0 ;  /* 0x0000000000007941 */ /* 0x000fea0003800000 */
.L_x_152:
[----:B0----5:R-:W-:Y:S01]  /*97a0*/  HADD2.F32 R16, -RZ, R15.H0_H0 ;  /* 0x2000000fff107230 */ /* 0x021fe20000004100 */
[----:B------:R-:W-:Y:S01]  /*97b0*/  IADD3 R18, P4, R8, UR8, RZ ;  /* 0x0000000808127c10 */ /* 0x000fe2000ff9e0ff */
[----:B------:R-:W-:Y:S01]  /*97c0*/  BSSY B0, `(.L_x_154) ;  /* 0x0000009000007945 */ /* 0x000fe20003800000 */
[----:B------:R-:W-:Y:S02]  /*97d0*/  ISETP.GT.AND P2, PT, R0, 0x1, P1 ;  /* 0x000000010000780c */ /* 0x000fe40000f44270 */
[----:B------:R-:W-:-:S04]  /*97e0*/  FMUL R19, R16, UR22 ;  /* 0x0000001610137c20 */ /* 0x000fc80008400000 */
[----:B------:R-:W-:-:S05]  /*97f0*/  FFMA R19, R154, UR11, R19 ;  /* 0x0000000b9a137c23 */ /* 0x000fca0008000013 */
[----:B------:R-:W-:Y:S02]  /*9800*/  F2FP.F16.F32.PACK_AB R16, RZ, R19 ;  /* 0x00000013ff10723e */ /* 0x000fe400000000ff */
[----:B------:R-:W-:-:S05]  /*9810*/  IADD3.X R19, R9, UR5, RZ, P4, !PT ;  /* 0x0000000509137c10 */ /* 0x000fca000a7fe4ff */
[----:B------:R0:W-:Y:S01]  /*9820*/  @P3 STG.E.U16 desc[UR20][R18.64], R16 ;  /* 0x0000001012003986 */ /* 0x0001e2000c101514 */
[----:B------:R-:W-:Y:S05]  /*9830*/  @!P2 BRA `(.L_x_155) ;  /* 0x000000000004a947 */ /* 0x000fea0003800000 */
[----:B------:R3:W5:Y:S02]  /*9840*/  LDG.E.LTC128B.U16 R15, desc[UR20][R4.64+0x2] ;  /* 0x00000214040f7981 */ /* 0x000764000c1e1520 */
.L_x_155:
[----:B------:R-:W-:Y:S05]  /*9850*/  BSYNC B0 ;  /* 0x0000000000007941 */ /* 0x000fea0003800000 */
.L_x_154:
[----:B0----5:R-:W-:Y:S01]  /*9860*/  HADD2.F32 R16, -RZ, R15.H0_H0 ;  /* 0x2000000fff107230 */ /* 0x021fe20000004100 */
[----:B------:R-:W-:Y:S01]  /*9870*/  ISETP.GT.AND P3, PT, R0, 0x8, P0 ;  /* 0x000000080000780c */ /* 0x000fe20000764270 */
[----:B------:R-:W-:Y:S03]  /*9880*/  BSSY B0, `(.L_x_156) ;  /* 0x0000007000007945 */ /* 0x000fe60003800000 */
[----:B------:R-:W-:-:S04]  /*9890*/  FMUL R16, R16, UR22 ;  /* 0x0000001610107c20 */ /* 0x000fc80008400000 */
[----:B------:R-:W-:-:S05]  /*98a0*/  FFMA R16, R155, UR11, R16 ;  /* 0x0000000b9b107c23 */ /* 0x000fca0008000010 */
[----:B------:R-:W-:-:S05]  /*98b0*/  F2FP.F16.F32.PACK_AB R16, RZ, R16 ;  /* 0x00000010ff10723e */ /* 0x000fca00000000ff */
[----:B------:R0:W-:Y:S01]  /*98c0*/  @P2 STG.E.U16 desc[UR20][R18.64+0x2], R16 ;  /* 0x0000021012002986 */ /* 0x0001e2000c101514 */
[----:B------:R-:W-:Y:S05]  /*98d0*/  @!P3 BRA `(.L_x_157) ;  /* 0x000000000004b947 */ /* 0x000fea0003800000 */
[----:B------:R4:W5:Y:S02]  /*98e0*/  LDG.E.LTC128B.U16 R15, desc[UR20][R6.64+0x10] ;  /* 0x00001014060f7981 */ /* 0x000964000c1e1520 */
.L_x_157:
[----:B------:R-:W-:Y:S05]  /*98f0*/  BSYNC B0 ;  /* 0x0000000000007941 */ /* 0x000fea0003800000 */
.L_x_156:
        /* <DEDUP_REMOVED lines=9> */
.L_x_159:
[----:B------:R-:W-:Y:S05]  /*9990*/  BSYNC B0 ;  /* 0x0000000000007941 */ /* 0x000fea0003800000 */
.L_x_158:
[----:B-----5:R-:W-:Y:S01]  /*99a0*/  HADD2.F32 R16, -RZ, R15.H0_H0 ;  /* 0x2000000fff107230 */ /* 0x020fe20000004100 */
        /* <DEDUP_REMOVED lines=8> */
.L_x_161:
[----:B------:R-:W-:Y:S05]  /*9a30*/  BSYNC B0 ;  /* 0x0000000000007941 */ /* 0x000fea0003800000 */
.L_x_160:
[----:B0----5:R-:W-:Y:S01]  /*9a40*/  HADD2.F32 R16, -RZ, R15.H0_H0 ;  /* 0x2000000fff107230 */ /* 0x021fe20000004100 */
[----:B------:R-:W-:Y:S01]  /*9a50*/  ISETP.GT.AND P2, PT, R0, 0x9, P1 ;  /* 0x000000090000780c */ /* 0x000fe20000f44270 */
[----:B------:R-:W-:Y:S01]  /*9a60*/  IMAD.U32 R21, RZ, RZ, UR8 ;  /* 0x00000008ff157e24 */ /* 0x000fe2000f8e00ff */
[----:B------:R-:W-:Y:S01]  /*9a70*/  BSSY B0, `(.L_x_162) ;  /* 0x000000a000007945 */ /* 0x000fe20003800000 */
[----:B------:R-:W-:Y:S02]  /*9a80*/  IMAD.U32 R23, RZ, RZ, UR5 ;  /* 0x00000005ff177e24 */ /* 0x000fe4000f8e00ff */
[----:B------:R-:W-:Y:S01]  /*9a90*/  FMUL R19, R16, UR22 ;  /* 0x0000001610137c20 */ /* 0x000fe20008400000 */
[----:B------:R-:W-:-:S03]  /*9aa0*/  IADD3 R18, P4, P5, R21, UR7, R2 ;  /* 0x0000000715127c10 */ /* 0x000fc6000fd9e002 */
[----:B------:R-:W-:-:S05]  /*9ab0*/  FFMA R19, R158, UR11, R19 ;  /* 0x0000000b9e137c23 */ /* 0x000fca0008000013 */
[----:B------:R-:W-:Y:S02]  /*9ac0*/  F2FP.F16.F32.PACK_AB R16, RZ, R19 ;  /* 0x00000013ff10723e */ /* 0x000fe400000000ff */
[----:B------:R-:W-:-:S05]  /*9ad0*/  IADD3.X R19, R23, UR4, R3, P4, P5 ;  /* 0x0000000417137c10 */ /* 0x000fca000a7ea403 */
[----:B------:R0:W-:Y:S01]  /*9ae0*/  @P3 STG.E.U16 desc[UR20][R18.64+0x10], R16 ;  /* 0x0000101012003986 */ /* 0x0001e2000c101514 */
[----:B------:R-:W-:Y:S05]  /*9af0*/  @!P2 BRA `(.L_x_163) ;  /* 0x000000000004a947 */ /* 0x000fea0003800000 */
[----:B------:R0:W5:Y:S02]  /*9b00*/  LDG.E.LTC128B.U16 R15, desc[UR20][R4.64+0x12] ;  /* 0x00001214040f7981 */ /* 0x000164000c1e1520 */
.L_x_163:
[----:B------:R-:W-:Y:S05]  /*9b10*/  BSYNC B0 ;  /* 0x0000000000007941 */ /* 0x000fea0003800000 */
.L_x_162:
        /* <DEDUP_REMOVED lines=9> */
.L_x_165:
[----:B------:R-:W-:Y:S05]  /*9bb0*/  BSYNC B0 ;  /* 0x0000000000007941 */ /* 0x000fea0003800000 */
.L_x_164:
        /* <DEDUP_REMOVED lines=9> */
.L_x_167:
[----:B------:R-:W-:Y:S05]  /*9c50*/  BSYNC B0 ;  /* 0x0000000000007941 */ /* 0x000fea0003800000 */
.L_x_166:
        /* <DEDUP_REMOVED lines=9> */
.L_x_169:
[----:B------:R-:W-:Y:S05]  /*9cf0*/  BSYNC B0 ;  /* 0x0000000000007941 */ /* 0x000fea0003800000 */
.L_x_168:
        /* <DEDUP_REMOVED lines=9> */
.L_x_171:
[----:B------:R-:W-:Y:S05]  /*9d90*/  BSYNC B0 ;  /* 0x0000000000007941 */ /* 0x000fea0003800000 */
.L_x_170:
        /* <DEDUP_REMOVED lines=9> */
.L_x_173:
[----:B------:R-:W-:Y:S05]  /*9e30*/  BSYNC B0 ;  /* 0x0000000000007941 */ /* 0x000fea0003800000 */
.L_x_172:
        /* <DEDUP_REMOVED lines=9> */
.L_x_175:
[----:B------:R-:W-:Y:S05]  /*9ed0*/  BSYNC B0 ;  /* 0x0000000000007941 */ /* 0x000fea0003800000 */
.L_x_174:
        /* <DEDUP_REMOVED lines=9> */
.L_x_177:
[----:B------:R-:W-:Y:S05]  /*9f70*/  BSYNC B0 ;  /* 0x0000000000007941 */ /* 0x000fea0003800000 */
.L_x_176:
        /* <DEDUP_REMOVED lines=9> */
.L_x_179:
[----:B------:R-:W-:Y:S05]  /*a010*/  BSYNC B0 ;  /* 0x0000000000007941 */ /* 0x000fea0003800000 */
.L_x_178:
        /* <DEDUP_REMOVED lines=9> */
.L_x_181:
[----:B------:R-:W-:Y:S05]  /*a0b0*/  BSYNC B0 ;  /* 0x0000000000007941 */ /* 0x000fea0003800000 */
.L_x_180:
        /* <DEDUP_REMOVED lines=9> */
.L_x_183:
[----:B------:R-:W-:Y:S05]  /*a150*/  BSYNC B0 ;  /* 0x0000000000007941 */ /* 0x000fea0003800000 */
.L_x_182:
        /* <DEDUP_REMOVED lines=9> */
.L_x_185:
[----:B------:R-:W-:Y:S05]  /*a1f0*/  BSYNC B0 ;  /* 0x0000000000007941 */ /* 0x000fea0003800000 */
.L_x_184:
        /* <DEDUP_REMOVED lines=9> */
.L_x_187:
[----:B------:R-:W-:Y:S05]  /*a290*/  BSYNC B0 ;  /* 0x0000000000007941 */ /* 0x000fea0003800000 */
.L_x_186:
        /* <DEDUP_REMOVED lines=9> */
.L_x_189:
[----:B------:R-:W-:Y:S05]  /*a330*/  BSYNC B0 ;  /* 0x0000000000007941 */ /* 0x000fea0003800000 */
.L_x_188:
        /* <DEDUP_REMOVED lines=9> */
.L_x_191:
[----:B------:R-:W-:Y:S05]  /*a3d0*/  BSYNC B0 ;  /* 0x0000000000007941 */ /* 0x000fea0003800000 */
.L_x_190:
        /* <DEDUP_REMOVED lines=9> */
.L_x_193:
[----:B------:R-:W-:Y:S05]  /*a470*/  BSYNC B0 ;  /* 0x0000000000007941 */ /* 0x000fea0003800000 */
.L_x_192:
        /* <DEDUP_REMOVED lines=9> */
.L_x_195:
[----:B------:R-:W-:Y:S05]  /*a510*/  BSYNC B0 ;  /* 0x0000000000007941 */ /* 0x000fea0003800000 */
.L_x_194:
        /* <DEDUP_REMOVED lines=9> */
.L_x_197:
[----:B------:R-:W-:Y:S05]  /*a5b0*/  BSYNC B0 ;  /* 0x0000000000007941 */ /* 0x000fea0003800000 */
.L_x_196:
        /* <DEDUP_REMOVED lines=9> */
.L_x_199:
[----:B------:R-:W-:Y:S05]  /*a650*/  BSYNC B0 ;  /* 0x0000000000007941 */ /* 0x000fea0003800000 */
.L_x_198:
        /* <DEDUP_REMOVED lines=9> */
.L_x_201:
[----:B------:R-:W-:Y:S05]  /*a6f0*/  BSYNC B0 ;  /* 0x0000000000007941 */ /* 0x000fea0003800000 */
.L_x_200:
        /* <DEDUP_REMOVED lines=9> */
.L_x_203:
[----:B------:R-:W-:Y:S05]  /*a790*/  BSYNC B0 ;  /* 0x0000000000007941 */ /* 0x000fea0003800000 */
.L_x_202:
        /* <DEDUP_REMOVED lines=9> */
.L_x_205:
[----:B------:R-:W-:Y:S05]  /*a830*/  BSYNC B0 ;  /* 0x0000000000007941 */ /* 0x000fea0003800000 */
.L_x_204:
        /* <DEDUP_REMOVED lines=9> */
.L_x_207:
[----:B------:R-:W-:Y:S05]  /*a8d0*/  BSYNC B0 ;  /* 0x0000000000007941 */ /* 0x000fea0003800000 */
.L_x_206:
        /* <DEDUP_REMOVED lines=9> */
.L_x_209:
[----:B------:R-:W-:Y:S05]  /*a970*/  BSYNC B0 ;  /* 0x0000000000007941 */ /* 0x000fea0003800000 */
.L_x_208:
        /* <DEDUP_REMOVED lines=9> */
.L_x_211:
[----:B------:R-:W-:Y:S05]  /*aa10*/  BSYNC B0 ;  /* 0x0000000000007941 */ /* 0x000fea0003800000 */
.L_x_210:
        /* <DEDUP_REMOVED lines=9> */
.L_x_213:
[----:B------:R-:W-:Y:S05]  /*aab0*/  BSYNC B0 ;  /* 0x0000000000007941 */ /* 0x000fea0003800000 */
.L_x_212:
        /* <DEDUP_REMOVED lines=9> */
.L_x_215:
[----:B------:R-:W-:Y:S05]  /*ab50*/  BSYNC B0 ;  /* 0x0000000000007941 */ /* 0x000fea0003800000 */
.L_x_214:
        /* <DEDUP_REMOVED lines=9> */
.L_x_217:
[----:B------:R-:W-:Y:S05]  /*abf0*/  BSYNC B0 ;  /* 0x0000000000007941 */ /* 0x000fea0003800000 */
.L_x_216:
        /* <DEDUP_REMOVED lines=9> */
.L_x_219:
[----:B------:R-:W-:Y:S05]  /*ac90*/  BSYNC B0 ;  /* 0x0000000000007941 */ /* 0x000fea0003800000 */
.L_x_218:
        /* <DEDUP_REMOVED lines=9> */
.L_x_221:
[----:B------:R-:W-:Y:S05]  /*ad30*/  BSYNC B0 ;  /* 0x0000000000007941 */ /* 0x000fea0003800000 */
.L_x_220:
        /* <DEDUP_REMOVED lines=9> */
.L_x_223:
[----:B------:R-:W-:Y:S05]  /*add0*/  BSYNC B0 ;  /* 0x0000000000007941 */ /* 0x000fea0003800000 */
.L_x_222:
        /* <DEDUP_REMOVED lines=9> */
.L_x_225:
[----:B------:R-:W-:Y:S05]  /*ae70*/  BSYNC B0 ;  /* 0x0000000000007941 */ /* 0x000fea0003800000 */
.L_x_224:
        /* <DEDUP_REMOVED lines=9> */
.L_x_227:
[----:B------:R-:W-:Y:S05]  /*af10*/  BSYNC B0 ;  /* 0x0000000000007941 */ /* 0x000fea0003800000 */
.L_x_226:
        /* <DEDUP_REMOVED lines=9> */
.L_x_229:
[----:B------:R-:W-:Y:S05]  /*afb0*/  BSYNC B0 ;  /* 0x0000000000007941 */ /* 0x000fea0003800000 */
.L_x_228:
        /* <DEDUP_REMOVED lines=9> */
.L_x_231:
[----:B------:R-:W-:Y:S05]  /*b050*/  BSYNC B0 ;  /* 0x0000000000007941 */ /* 0x000fea0003800000 */
.L_x_230:
        /* <DEDUP_REMOVED lines=9> */
.L_x_233:
[----:B------:R-:W-:Y:S05]  /*b0f0*/  BSYNC B0 ;  /* 0x0000000000007941 */ /* 0x000fea0003800000 */
.L_x_232:
        /* <DEDUP_REMOVED lines=9> */
.L_x_235:
[----:B------:R-:W-:Y:S05]  /*b190*/  BSYNC B0 ;  /* 0x0000000000007941 */ /* 0x000fea0003800000 */
.L_x_234:
        /* <DEDUP_REMOVED lines=9> */
.L_x_237:
[----:B------:R-:W-:Y:S05]  /*b230*/  BSYNC B0 ;  /* 0x0000000000007941 */ /* 0x000fea0003800000 */
.L_x_236:
        /* <DEDUP_REMOVED lines=9> */
.L_x_239:
[----:B------:R-:W-:Y:S05]  /*b2d0*/  BSYNC B0 ;  /* 0x0000000000007941 */ /* 0x000fea0003800000 */
.L_x_238:
        /* <DEDUP_REMOVED lines=9> */
.L_x_241:
[----:B------:R-:W-:Y:S05]  /*b370*/  BSYNC B0 ;  /* 0x0000000000007941 */ /* 0x000fea0003800000 */
.L_x_240:
        /* <DEDUP_REMOVED lines=9> */
.L_x_243:
[----:B------:R-:W-:Y:S05]  /*b410*/  BSYNC B0 ;  /* 0x0000000000007941 */ /* 0x000fea0003800000 */
.L_x_242:
        /* <DEDUP_REMOVED lines=9> */
.L_x_245:
[----:B------:R-:W-:Y:S05]  /*b4b0*/  BSYNC B0 ;  /* 0x0000000000007941 */ /* 0x000fea0003800000 */
.L_x_244:
        /* <DEDUP_REMOVED lines=9> */
.L_x_247:
[----:B------:R-:W-:Y:S05]  /*b550*/  BSYNC B0 ;  /* 0x0000000000007941 */ /* 0x000fea0003800000 */
.L_x_246:
        /* <DEDUP_REMOVED lines=9> */
.L_x_249:
[----:B------:R-:W-:Y:S05]  /*b5f0*/  BSYNC B0 ;  /* 0x0000000000007941 */ /* 0x000fea0003800000 */
.L_x_248:
        /* <DEDUP_REMOVED lines=9> */
.L_x_251:
[----:B------:R-:W-:Y:S05]  /*b690*/  BSYNC B0 ;  /* 0x0000000000007941 */ /* 0x000fea0003800000 */
.L_x_250:
        /* <DEDUP_REMOVED lines=9> */
.L_x_253:
[----:B------:R-:W-:Y:S05]  /*b730*/  BSYNC B0 ;  /* 0x0000000000007941 */ /* 0x000fea0003800000 */
.L_x_252:
        /* <DEDUP_REMOVED lines=9> */
.L_x_255:
[----:B------:R-:W-:Y:S05]  /*b7d0*/  BSYNC B0 ;  /* 0x0000000000007941 */ /* 0x000fea0003800000 */
.L_x_254:
        /* <DEDUP_REMOVED lines=9> */
.L_x_257:
[----:B------:R-:W-:Y:S05]  /*b870*/  BSYNC B0 ;  /* 0x0000000000007941 */ /* 0x000fea0003800000 */
.L_x_256:
        /* <DEDUP_REMOVED lines=9> */
.L_x_259:
[----:B------:R-:W-:Y:S05]  /*b910*/  BSYNC B0 ;  /* 0x0000000000007941 */ /* 0x000fea0003800000 */
.L_x_258:
        /* <DEDUP_REMOVED lines=9> */
.L_x_261:
[----:B------:R-:W-:Y:S05]  /*b9b0*/  BSYNC B0 ;  /* 0x0000000000007941 */ /* 0x000fea0003800000 */
.L_x_260:
        /* <DEDUP_REMOVED lines=9> */
.L_x_263:
[----:B------:R-:W-:Y:S05]  /*ba50*/  BSYNC B0 ;  /* 0x0000000000007941 */ /* 0x000fea0003800000 */
.L_x_262:
        /* <DEDUP_REMOVED lines=9> */
.L_x_265:
[----:B------:R-:W-:Y:S05]  /*baf0*/  BSYNC B0 ;  /* 0x0000000000007941 */ /* 0x000fea0003800000 */
.L_x_264:
        /* <DEDUP_REMOVED lines=9> */
.L_x_267:
[----:B------:R-:W-:Y:S05]  /*bb90*/  BSYNC B0 ;  /* 0x0000000000007941 */ /* 0x000fea0003800000 */
.L_x_266:
        /* <DEDUP_REMOVED lines=9> */
.L_x_269:
[----:B------:R-:W-:Y:S05]  /*bc30*/  BSYNC B0 ;  /* 0x0000000000007941 */ /* 0x000fea0003800000 */
.L_x_268:
        /* <DEDUP_REMOVED lines=9> */
.L_x_271:
[----:B------:R-:W-:Y:S05]  /*bcd0*/  BSYNC B0 ;  /* 0x0000000000007941 */ /* 0x000fea0003800000 */
.L_x_270:
[----:B01--45:R-:W-:Y:S01]  /*bce0*/  HADD2.F32 R6, -RZ, R15.H0_H0 ;  /* 0x2000000fff067230 */ /* 0x033fe20000004100 */
        /* <DEDUP_REMOVED lines=8> */
.L_x_273:
[----:B------:R-:W-:Y:S05]  /*bd70*/  BSYNC B0 ;  /* 0x0000000000007941 */ /* 0x000fea0003800000 */
.L_x_272:
[----:B0----5:R-:W-:Y:S01]  /*bd80*/  HADD2.F32 R6, -RZ, R15.H0_H0 ;  /* 0x2000000fff067230 */ /* 0x021fe20000004100 */
[----:B------:R-:W-:Y:S01]  /*bd90*/  ISETP.GT.AND P1, PT, R0, 0x79, P1 ;  /* 0x000000790000780c */ /* 0x000fe20000f24270 */
[----:B------:R-:W-:Y:S01]  /*bda0*/  BSSY B0, `(.L_x_274) ;  /* 0x000000b000007945 */ /* 0x000fe20003800000 */
[----:B------:R-:W-:Y:S02]  /*bdb0*/  IADD3 R20, P0, R12, 0x80, RZ ;  /* 0x000000800c147810 */ /* 0x000fe40007f1e0ff */
[----:B------:R-:W-:Y:S01]  /*bdc0*/  FMUL R7, R6, UR22 ;  /* 0x0000001606077c20 */ /* 0x000fe20008400000 */
[----:B------:R-:W-:-:S03]  /*bdd0*/  @P2 MOV R6, R18 ;  /* 0x0000001200062202 */ /* 0x000fc60000000f00 */
[----:B------:R-:W-:-:S05]  /*bde0*/  FFMA R7, R214, UR11, R7 ;  /* 0x0000000bd6077c23 */ /* 0x000fca0008000007 */
[----:B------:R-:W-:-:S04]  /*bdf0*/  F2FP.F16.F32.PACK_AB R7, RZ, R7 ;  /* 0x00000007ff07723e */ /* 0x000fc800000000ff */
[----:B------:R-:W-:Y:S01]  /*be00*/  PRMT R8, R7, 0x7610, R8 ;  /* 0x0000761007087816 */ /* 0x000fe20000000008 */
[----:B------:R-:W-:-:S05]  /*be10*/  @P2 IMAD.MOV.U32 R7, RZ, RZ, R19 ;  /* 0x000000ffff072224 */ /* 0x000fca00078e0013 */
[----:B------:R0:W-:Y:S01]  /*be20*/  @P2 STG.E.U16 desc[UR20][R6.64+0xf0], R8 ;  /* 0x0000f00806002986 */ /* 0x0001e2000c101514 */
[----:B------:R-:W-:Y:S05]  /*be30*/  @!P1 BRA `(.L_x_275) ;  /* 0x0000000000049947 */ /* 0x000fea0003800000 */
[----:B------:R4:W5:Y:S02]  /*be40*/  LDG.E.LTC128B.U16 R15, desc[UR20][R4.64+0xf2] ;  /* 0x0000f214040f7981 */ /* 0x000964000c1e1520 */
.L_x_275:
[----:B------:R-:W-:Y:S05]  /*be50*/  BSYNC B0 ;  /* 0x0000000000007941 */ /* 0x000fea0003800000 */
.L_x_274:
[----:B-12345:R-:W-:Y:S02]  /*be60*/  HADD2.F32 R4, -RZ, R15.H0_H0 ;  /* 0x2000000fff047230 */ /* 0x03efe40000004100 */
[----:B------:R-:W-:Y:S01]  /*be70*/  IMAD.X R5, RZ, RZ, R13, P0 ;  /* 0x000000ffff057224 */ /* 0x000fe200000e060d */
[----:B------:R-:W-:Y:S01]  /*be80*/  ISETP.GT.AND P0, PT, R14, 0x80, PT ;  /* 0x000000800e00780c */ /* 0x000fe20003f04270 */
[----:B0-----:R-:W-:-:S04]  /*be90*/  IMAD.WIDE.U32 R6, R20, UR16, R10 ;  /* 0x0000001014067c25 */ /* 0x001fc8000f8e000a */
[----:B------:R-:W-:Y:S01]  /*bea0*/  FMUL R4, R4, UR22 ;  /* 0x0000001604047c20 */ /* 0x000fe20008400000 */
[----:B------:R-:W-:Y:S01]  /*beb0*/  ISETP.GT.AND P3, PT, R0, RZ, P0 ;  /* 0x000000ff0000720c */ /* 0x000fe20000764270 */
[----:B------:R-:W-:Y:S02]  /*bec0*/  IMAD R5, R5, UR16, RZ ;  /* 0x0000001005057c24 */ /* 0x000fe4000f8e02ff */
[----:B------:R-:W-:Y:S02]  /*bed0*/  FFMA R4, R215, UR11, R4 ;  /* 0x0000000bd7047c23 */ /* 0x000fe40008000004 */
[----:B------:R-:W-:-:S03]  /*bee0*/  IMAD R21, R20, UR17, R5 ;  /* 0x0000001114157c24 */ /* 0x000fc6000f8e0205 */
[----:B------:R-:W-:Y:S01]  /*bef0*/  F2FP.F16.F32.PACK_AB R8, RZ, R4 ;  /* 0x00000004ff08723e */ /* 0x000fe200000000ff */
[----:B------:R-:W-:Y:S01]  /*bf00*/  IMAD.IADD R5, R7, 0x1, R21 ;  /* 0x0000000107057824 */ /* 0x000fe200078e0215 */
[----:B------:R-:W-:Y:S02]  /*bf10*/  LEA R4, P2, R6, UR18, 0x1 ;  /* 0x0000001206047c11 */ /* 0x000fe4000f8408ff */
[----:B------:R-:W-:Y:S02]  /*bf20*/  PRMT R9, R8, 0x7610, R9 ;  /* 0x0000761008097816 */ /* 0x000fe40000000009 */
[----:B------:R-:W-:-:S03]  /*bf30*/  LEA.HI.X R5, R6, UR19, R5, 0x1, P2 ;  /* 0x0000001306057c11 */ /* 0x000fc600090f0c05 */
[----:B------:R0:W-:Y:S04]  /*bf40*/  @P1 STG.E.U16 desc[UR20][R18.64+0xf2], R9 ;  /* 0x0000f20912001986 */ /* 0x0001e8000c101514 */
[----:B------:R-:W2:Y:S01]  /*bf50*/  @P3 LDG.E.LTC128B.U16 R15, desc[UR20][R4.64] ;  /* 0x00000014040f3981 */ /* 0x000ea2000c1e1520 */
[----:B------:R-:W-:Y:S01]  /*bf60*/  USHF.L.U32 UR4, UR14, 0x8, URZ ;  /* 0x000000080e047899 */ /* 0x000fe2000800063f */
[----:B------:R-:W-:Y:S01]  /*bf70*/  ISETP.GT.AND P2, PT, R0, 0x1, P0 ;  /* 0x000000010000780c */ /* 0x000fe20000744270 */
[----:B------:R-:W-:Y:S01]  /*bf80*/  USHF.L.U64.HI UR6, UR14, 0x8, UR15 ;  /* 0x000000080e067899 */ /* 0x000fe2000801020f */
[----:B------:R-:W-:Y:S03]  /*bf90*/  BSSY B0, `(.L_x_276) ;  /* 0x000000a000007945 */ /* 0x000fe60003800000 */
[----:B------:R-:W-:-:S04]  /*bfa0*/  IADD3 R8, P1, R2, UR4, RZ ;  /* 0x0000000402087c10 */ /* 0x000fc8000ff3e0ff */
[----:B0-----:R-:W-:Y:S01]  /*bfb0*/  IADD3.X R9, R3, UR6, RZ, P1, !PT ;  /* 0x0000000603097c10 */ /* 0x001fe20008ffe4ff */
[----:B--2---:R-:W-:-:S05]  /*bfc0*/  HADD2.F32 R6, -RZ, R15.H0_H0 ;  /* 0x2000000fff067230 */ /* 0x004fca0000004100 */
[----:B------:R-:W-:-:S04]  /*bfd0*/  FMUL R7, R6, UR22 ;  /* 0x0000001606077c20 */ /* 0x000fc80008400000 */
[----:B------:R-:W-:-:S05]  /*bfe0*/  FFMA R7, R88, UR11, R7 ;  /* 0x0000000b58077c23 */ /* 0x000fca0008000007 */
[----:B------:R-:W-:-:S05]  /*bff0*/  F2FP.F16.F32.PACK_AB R7, RZ, R7 ;  /* 0x00000007ff07723e */ /* 0x000fca00000000ff */
[----:B------:R0:W-:Y:S01]  /*c000*/  @P3 STG.E.U16 desc[UR20][R8.64], R7 ;  /* 0x0000000708003986 */ /* 0x0001e2000c101514 */
[----:B------:R-:W-:Y:S05]  /*c010*/  @!P2 BRA `(.L_x_277) ;  /* 0x000000000004a947 */ /* 0x000fea0003800000 */
[----:B------:R1:W5:Y:S02]  /*c020*/  LDG.E.LTC128B.U16 R15, desc[UR20][R4.64+0x2] ;  /* 0x00000214040f7981 */ /* 0x000364000c1e1520 */
.L_x_277:
[----:B------:R-:W-:Y:S05]  /*c030*/  BSYNC B0 ;  /* 0x0000000000007941 */ /* 0x000fea0003800000 */
.L_x_276:
        /* <DEDUP_REMOVED lines=15> */
.L_x_279:
[----:B------:R-:W-:Y:S05]  /*c130*/  BSYNC B0 ;  /* 0x0000000000007941 */ /* 0x000fea0003800000 */
.L_x_278:
        /* <DEDUP_REMOVED lines=11> */
.L_x_281:
[----:B------:R-:W-:Y:S05]  /*c1f0*/  BSYNC B0 ;  /* 0x0000000000007941 */ /* 0x000fea0003800000 */
.L_x_280:
        /* <DEDUP_REMOVED lines=9> */
.L_x_283:
[----:B------:R-:W-:Y:S05]  /*c290*/  BSYNC B0 ;  /* 0x0000000000007941 */ /* 0x000fea0003800000 */
.L_x_282:
        /* <DEDUP_REMOVED lines=9> */
.L_x_285:
[----:B------:R-:W-:Y:S05]  /*c330*/  BSYNC B0 ;  /* 0x0000000000007941 */ /* 0x000fea0003800000 */
.L_x_284:
        /* <DEDUP_REMOVED lines=9> */
.L_x_287:
[----:B------:R-:W-:Y:S05]  /*c3d0*/  BSYNC B0 ;  /* 0x0000000000007941 */ /* 0x000fea0003800000 */
.L_x_286:
[----:B0----5:R-:W-:Y:S01]  /*c3e0*/  HADD2.F32 R16, -RZ, R15.H0_H0 ;  /* 0x2000000fff107230 */ /* 0x021fe20000004100 */
[----:B------:R-:W-:Y:S01]  /*c3f0*/  MOV R21, UR4 ;  /* 0x0000000400157c02 */ /* 0x000fe20008000f00 */
[----:B------:R-:W-:Y:S01]  /*c400*/  IMAD.U32 R23, RZ, RZ, UR6 ;  /* 0x00000006ff177e24 */ /* 0x000fe2000f8e00ff */
[----:B------:R-:W-:Y:S01]  /*c410*/  ISETP.GT.AND P2, PT, R0, 0x9, P1 ;  /* 0x000000090000780c */ /* 0x000fe20000f44270 */
[----:B------:R-:W-:Y:S01]  /*c420*/  BSSY B0, `(.L_x_288) ;  /* 0x0000009000007945 */ /* 0x000fe20003800000 */
        /* <DEDUP_REMOVED lines=8> */
.L_x_289:
[----:B------:R-:W-:Y:S05]  /*c4b0*/  BSYNC B0 ;  /* 0x0000000000007941 */ /* 0x000fea0003800000 */
.L_x_288:
        /* <DEDUP_REMOVED lines=9> */
.L_x_291:
[----:B------:R-:W-:Y:S05]  /*c550*/  BSYNC B0 ;  /* 0x0000000000007941 */ /* 0x000fea0003800000 */
.L_x_290:
        /* <DEDUP_REMOVED lines=9> */
.L_x_293:
[----:B------:R-:W-:Y:S05]  /*c5f0*/  BSYNC B0 ;  /* 0x0000000000007941 */ /* 0x000fea0003800000 */
.L_x_292:
        /* <DEDUP_REMOVED lines=9> */
.L_x_295:
[----:B------:R-:W-:Y:S05]  /*c690*/  BSYNC B0 ;  /* 0x0000000000007941 */ /* 0x000fea0003800000 */
.L_x_294:
        /* <DEDUP_REMOVED lines=9> */
.L_x_297:
[----:B------:R-:W-:Y:S05]  /*c730*/  BSYNC B0 ;  /* 0x0000000000007941 */ /* 0x000fea0003800000 */
.L_x_296:
        /* <DEDUP_REMOVED lines=9> */
.L_x_299:
[----:B------:R-:W-:Y:S05]  /*c7d0*/  BSYNC B0 ;  /* 0x0000000000007941 */ /* 0x000fea0003800000 */
.L_x_298:
        /* <DEDUP_REMOVED lines=9> */
.L_x_301:
[----:B------:R-:W-:Y:S05]  /*c870*/  BSYNC B0 ;  /* 0x0000000000007941 */ /* 0x000fea0003800000 */
.L_x_300:
        /* <DEDUP_REMOVED lines=9> */
.L_x_303:
[----:B------:R-:W-:Y:S05]  /*c910*/  BSYNC B0 ;  /* 0x0000000000007941 */ /* 0x000fea0003800000 */
.L_x_302:
        /* <DEDUP_REMOVED lines=9> */
.L_x_305:
[----:B------:R-:W-:Y:S05]  /*c9b0*/  BSYNC B0 ;  /* 0x0000000000007941 */ /* 0x000fea0003800000 */
.L_x_304:
        /* <DEDUP_REMOVED lines=9> */
.L_x_307:
[----:B------:R-:W-:Y:S05]  /*ca50*/  BSYNC B0 ;  /* 0x0000000000007941 */ /* 0x000fea0003800000 */
.L_x_306:
        /* <DEDUP_REMOVED lines=9> */
.L_x_309:
[----:B------:R-:W-:Y:S05]  /*caf0*/  BSYNC B0 ;  /* 0x0000000000007941 */ /* 0x000fea0003800000 */
.L_x_308:
        /* <DEDUP_REMOVED lines=9> */
.L_x_311:
[----:B------:R-:W-:Y:S05]  /*cb90*/  BSYNC B0 ;  /* 0x0000000000007941 */ /* 0x000fea0003800000 */
.L_x_310:
        /* <DEDUP_REMOVED lines=9> */
.L_x_313:
[----:B------:R-:W-:Y:S05]  /*cc30*/  BSYNC B0 ;  /* 0x0000000000007941 */ /* 0x000fea0003800000 */
.L_x_312:
        /* <DEDUP_REMOVED lines=9> */
.L_x_315:
[----:B------:R-:W-:Y:S05]  /*ccd0*/  BSYNC B0 ;  /* 0x0000000000007941 */ /* 0x000fea0003800000 */
.L_x_314:
        /* <DEDUP_REMOVED lines=9> */
.L_x_317:
[----:B------:R-:W-:Y:S05]  /*cd70*/  BSYNC B0 ;  /* 0x0000000000007941 */ /* 0x000fea0003800000 */
.L_x_316:
        /* <DEDUP_REMOVED lines=9> */
.L_x_319:
[----:B------:R-:W-:Y:S05]  /*ce10*/  BSYNC B0 ;  /* 0x0000000000007941 */ /* 0x000fea0003800000 */
.L_x_318:
        /* <DEDUP_REMOVED lines=9> */
.L_x_321:
[----:B------:R-:W-:Y:S05]  /*ceb0*/  BSYNC B0 ;  /* 0x0000000000007941 */ /* 0x000fea0003800000 */
.L_x_320:
        /* <DEDUP_REMOVED lines=9> */
.L_x_323:
[----:B------:R-:W-:Y:S05]  /*cf50*/  BSYNC B0 ;  /* 0x0000000000007941 */ /* 0x000fea0003800000 */
.L_x_322:
        /* <DEDUP_REMOVED lines=9> */
.L_x_325:
[----:B------:R-:W-:Y:S05]  /*cff0*/  BSYNC B0 ;  /* 0x0000000000007941 */ /* 0x000fea0003800000 */
.L_x_324:
        /* <DEDUP_REMOVED lines=9> */
.L_x_327:
[----:B------:R-:W-:Y:S05]  /*d090*/  BSYNC B0 ;  /* 0x0000000000007941 */ /* 0x000fea0003800000 */
.L_x_326:
        /* <DEDUP_REMOVED lines=9> */
.L_x_329:
[----:B------:R-:W-:Y:S05]  /*d130*/  BSYNC B0 ;  /* 0x0000000000007941 */ /* 0x000fea0003800000 */
.L_x_328:
        /* <DEDUP_REMOVED lines=9> */
.L_x_331:
[----:B------:R-:W-:Y:S05]  /*d1d0*/  BSYNC B0 ;  /* 0x0000000000007941 */ /* 0x000fea0003800000 */
.L_x_330:
        /* <DEDUP_REMOVED lines=9> */
.L_x_333:
[----:B------:R-:W-:Y:S05]  /*d270*/  BSYNC B0 ;  /* 0x0000000000007941 */ /* 0x000fea0003800000 */
.L_x_332:
        /* <DEDUP_REMOVED lines=9> */
.L_x_335:
[----:B------:R-:W-:Y:S05]  /*d310*/  BSYNC B0 ;  /* 0x0000000000007941 */ /* 0x000fea0003800000 */
.L_x_334:
        /* <DEDUP_REMOVED lines=9> */
.L_x_337:
[----:B------:R-:W-:Y:S05]  /*d3b0*/  BSYNC B0 ;  /* 0x0000000000007941 */ /* 0x000fea0003800000 */
.L_x_336:
        /* <DEDUP_REMOVED lines=9> */
.L_x_339:
[----:B------:R-:W-:Y:S05]  /*d450*/  BSYNC B0 ;  /* 0x0000000000007941 */ /* 0x000fea0003800000 */
.L_x_338:
        /* <DEDUP_REMOVED lines=9> */
.L_x_341:
[----:B------:R-:W-:Y:S05]  /*d4f0*/  BSYNC B0 ;  /* 0x0000000000007941 */ /* 0x000fea0003800000 */
.L_x_340:
        /* <DEDUP_REMOVED lines=9> */
.L_x_343:
[----:B------:R-:W-:Y:S05]  /*d590*/  BSYNC B0 ;  /* 0x0000000000007941 */ /* 0x000fea0003800000 */
.L_x_342:
        /* <DEDUP_REMOVED lines=9> */
.L_x_345:
[----:B------:R-:W-:Y:S05]  /*d630*/  BSYNC B0 ;  /* 0x0000000000007941 */ /* 0x000fea0003800000 */
.L_x_344:
        /* <DEDUP_REMOVED lines=9> */
.L_x_347:
[----:B------:R-:W-:Y:S05]  /*d6d0*/  BSYNC B0 ;  /* 0x0000000000007941 */ /* 0x000fea0003800000 */
.L_x_346:
        /* <DEDUP_REMOVED lines=9> */
.L_x_349:
[----:B------:R-:W-:Y:S05]  /*d770*/  BSYNC B0 ;  /* 0x0000000000007941 */ /* 0x000fea0003800000 */
.L_x_348:
        /* <DEDUP_REMOVED lines=9> */
.L_x_351:
[----:B------:R-:W-:Y:S05]  /*d810*/  BSYNC B0 ;  /* 0x0000000000007941 */ /* 0x000fea0003800000 */
.L_x_350:
        /* <DEDUP_REMOVED lines=9> */
.L_x_353:
[----:B------:R-:W-:Y:S05]  /*d8b0*/  BSYNC B0 ;  /* 0x0000000000007941 */ /* 0x000fea0003800000 */
.L_x_352:
        /* <DEDUP_REMOVED lines=9> */
.L_x_355:
[----:B------:R-:W-:Y:S05]  /*d950*/  BSYNC B0 ;  /* 0x0000000000007941 */ /* 0x000fea0003800000 */
.L_x_354:
        /* <DEDUP_REMOVED lines=9> */
.L_x_357:
[----:B------:R-:W-:Y:S05]  /*d9f0*/  BSYNC B0 ;  /* 0x0000000000007941 */ /* 0x000fea0003800000 */
.L_x_356:
        /* <DEDUP_REMOVED lines=9> */
.L_x_359:
[----:B------:R-:W-:Y:S05]  /*da90*/  BSYNC B0 ;  /* 0x0000000000007941 */ /* 0x000fea0003800000 */
.L_x_358:
        /* <DEDUP_REMOVED lines=9> */
.L_x_361:
[----:B------:R-:W-:Y:S05]  /*db30*/  BSYNC B0 ;  /* 0x0000000000007941 */ /* 0x000fea0003800000 */
.L_x_360:
        /* <DEDUP_REMOVED lines=9> */
.L_x_363:
[----:B------:R-:W-:Y:S05]  /*dbd0*/  BSYNC B0 ;  /* 0x0000000000007941 */ /* 0x000fea0003800000 */
.L_x_362:
        /* <DEDUP_REMOVED lines=9> */
.L_x_365:
[----:B------:R-:W-:Y:S05]  /*dc70*/  BSYNC B0 ;  /* 0x0000000000007941 */ /* 0x000fea0003800000 */
.L_x_364:
        /* <DEDUP_REMOVED lines=9> */
.L_x_367:
[----:B------:R-:W-:Y:S05]  /*dd10*/  BSYNC B0 ;  /* 0x0000000000007941 */ /* 0x000fea0003800000 */
.L_x_366:
        /* <DEDUP_REMOVED lines=9> */
.L_x_369:
[----:B------:R-:W-:Y:S05]  /*ddb0*/  BSYNC B0 ;  /* 0x0000000000007941 */ /* 0x000fea0003800000 */
.L_x_368:
        /* <DEDUP_REMOVED lines=9> */
.L_x_371:
[----:B------:R-:W-:Y:S05]  /*de50*/  BSYNC B0 ;  /* 0x0000000000007941 */ /* 0x000fea0003800000 */
.L_x_370:
        /* <DEDUP_REMOVED lines=9> */
.L_x_373:
[----:B------:R-:W-:Y:S05]  /*def0*/  BSYNC B0 ;  /* 0x0000000000007941 */ /* 0x000fea0003800000 */
.L_x_372:
        /* <DEDUP_REMOVED lines=9> */
.L_x_375:
[----:B------:R-:W-:Y:S05]  /*df90*/  BSYNC B0 ;  /* 0x0000000000007941 */ /* 0x000fea0003800000 */
.L_x_374:
        /* <DEDUP_REMOVED lines=9> */
.L_x_377:
[----:B------:R-:W-:Y:S05]  /*e030*/  BSYNC B0 ;  /* 0x0000000000007941 */ /* 0x000fea0003800000 */
.L_x_376:
        /* <DEDUP_REMOVED lines=9> */
.L_x_379:
[----:B------:R-:W-:Y:S05]  /*e0d0*/  BSYNC B0 ;  /* 0x0000000000007941 */ /* 0x000fea0003800000 */
.L_x_378:
        /* <DEDUP_REMOVED lines=9> */
.L_x_381:
[----:B------:R-:W-:Y:S05]  /*e170*/  BSYNC B0 ;  /* 0x0000000000007941 */ /* 0x000fea0003800000 */
.L_x_380:
        /* <DEDUP_REMOVED lines=9> */
.L_x_383:
[----:B------:R-:W-:Y:S05]  /*e210*/  BSYNC B0 ;  /* 0x0000000000007941 */ /* 0x000fea0003800000 */
.L_x_382:
        /* <DEDUP_REMOVED lines=9> */
.L_x_385:
[----:B------:R-:W-:Y:S05]  /*e2b0*/  BSYNC B0 ;  /* 0x0000000000007941 */ /* 0x000fea0003800000 */
.L_x_384:
        /* <DEDUP_REMOVED lines=9> */
.L_x_387:
[----:B------:R-:W-:Y:S05]  /*e350*/  BSYNC B0 ;  /* 0x0000000000007941 */ /* 0x000fea0003800000 */
.L_x_386:
        /* <DEDUP_REMOVED lines=9> */
.L_x_389:
[----:B------:R-:W-:Y:S05]  /*e3f0*/  BSYNC B0 ;  /* 0x0000000000007941 */ /* 0x000fea0003800000 */
.L_x_388:
        /* <DEDUP_REMOVED lines=9> */
.L_x_391:
[----:B------:R-:W-:Y:S05]  /*e490*/  BSYNC B0 ;  /* 0x0000000000007941 */ /* 0x000fea0003800000 */
.L_x_390:
        /* <DEDUP_REMOVED lines=9> */
.L_x_393:
[----:B------:R-:W-:Y:S05]  /*e530*/  BSYNC B0 ;  /* 0x0000000000007941 */ /* 0x000fea0003800000 */
.L_x_392:
        /* <DEDUP_REMOVED lines=9> */
.L_x_395:
[----:B------:R-:W-:Y:S05]  /*e5d0*/  BSYNC B0 ;  /* 0x0000000000007941 */ /* 0x000fea0003800000 */
.L_x_394:
        /* <DEDUP_REMOVED lines=9> */
.L_x_397:
[----:B------:R-:W-:Y:S05]  /*e670*/  BSYNC B0 ;  /* 0x0000000000007941 */ /* 0x000fea0003800000 */
.L_x_396:
        /* <DEDUP_REMOVED lines=9> */
.L_x_399:
[----:B------:R-:W-:Y:S05]  /*e710*/  BSYNC B0 ;  /* 0x0000000000007941 */ /* 0x000fea0003800000 */
.L_x_398:
[----:B0----5:R-:W-:Y:S01]  /*e720*/  HADD2.F32 R4, -RZ, R15.H0_H0 ;  /* 0x2000000fff047230 */ /* 0x021fe20000004100 */
[----:B------:R-:W-:Y:S01]  /*e730*/  ISETP.GT.AND P1, PT, R0, 0x79, P1 ;  /* 0x000000790000780c */ /* 0x000fe20000f24270 */
[----:B------:R-:W-:Y:S01]  /*e740*/  BSSY B0, `(.L_x_400) ;  /* 0x000000b000007945 */ /* 0x000fe20003800000 */
[----:B------:R-:W-:Y:S02]  /*e750*/  IADD3 R8, P0, R12, 0xc0, RZ ;  /* 0x000000c00c087810 */ /* 0x000fe40007f1e0ff */
[----:B------:R-:W-:Y:S01]  /*e760*/  FMUL R5, R4, UR22 ;  /* 0x0000001604057c20 */ /* 0x000fe20008400000 */
[----:B------:R-:W-:-:S03]  /*e770*/  @P2 IMAD.MOV.U32 R4, RZ, RZ, R18 ;  /* 0x000000ffff042224 */ /* 0x000fc600078e0012 */
[----:B------:R-:W-:-:S05]  /*e780*/  FFMA R5, R150, UR11, R5 ;  /* 0x0000000b96057c23 */ /* 0x000fca0008000005 */
[----:B------:R-:W-:-:S04]  /*e790*/  F2FP.F16.F32.PACK_AB R5, RZ, R5 ;  /* 0x00000005ff05723e */ /* 0x000fc800000000ff */
[----:B------:R-:W-:Y:S01]  /*e7a0*/  PRMT R9, R5, 0x7610, R9 ;  /* 0x0000761005097816 */ /* 0x000fe20000000009 */
[----:B------:R-:W-:-:S05]  /*e7b0*/  @P2 IMAD.MOV.U32 R5, RZ, RZ, R19 ;  /* 0x000000ffff052224 */ /* 0x000fca00078e0013 */
[----:B------:R0:W-:Y:S01]  /*e7c0*/  @P2 STG.E.U16 desc[UR20][R4.64+0xf0], R9 ;  /* 0x0000f00904002986 */ /* 0x0001e2000c101514 */
[----:B------:R-:W-:Y:S05]  /*e7d0*/  @!P1 BRA `(.L_x_401) ;  /* 0x0000000000049947 */ /* 0x000fea0003800000 */
[----:B------:R4:W5:Y:S02]  /*e7e0*/  LDG.E.LTC128B.U16 R15, desc[UR20][R6.64+0xf2] ;  /* 0x0000f214060f7981 */ /* 0x000964000c1e1520 */
.L_x_401:
[----:B------:R-:W-:Y:S05]  /*e7f0*/  BSYNC B0 ;  /* 0x0000000000007941 */ /* 0x000fea0003800000 */
.L_x_400:
[----:B0----5:R-:W-:Y:S01]  /*e800*/  HADD2.F32 R4, -RZ, R15.H0_H0 ;  /* 0x2000000fff047230 */ /* 0x021fe20000004100 */
[----:B------:R-:W-:Y:S01]  /*e810*/  IADD3.X R12, RZ, R13, RZ, P0, !PT ;  /* 0x0000000dff0c7210 */ /* 0x000fe200007fe4ff */
[----:B-1234-:R-:W-:Y:S01]  /*e820*/  IMAD.WIDE.U32 R6, R8, UR16, R10 ;  /* 0x0000001008067c25 */ /* 0x01efe2000f8e000a */
[----:B------:R-:W-:-:S03]  /*e830*/  ISETP.GT.AND P0, PT, R14, 0xc0, PT ;  /* 0x000000c00e00780c */ /* 0x000fc60003f04270 */
[----:B------:R-:W-:Y:S01]  /*e840*/  FMUL R4, R4, UR22 ;  /* 0x0000001604047c20 */ /* 0x000fe20008400000 */
[----:B------:R-:W-:Y:S01]  /*e850*/  IMAD R5, R12, UR16, RZ ;  /* 0x000000100c057c24 */ /* 0x000fe2000f8e02ff */
[----:B------:R-:W-:Y:S02]  /*e860*/  ISETP.GT.AND P2, PT, R0, RZ, P0 ;  /* 0x000000ff0000720c */ /* 0x000fe40000744270 */
[----:B------:R-:W-:Y:S01]  /*e870*/  FFMA R4, R151, UR11, R4 ;  /* 0x0000000b97047c23 */ /* 0x000fe20008000004 */
[----:B------:R-:W-:-:S04]  /*e880*/  IMAD R13, R8, UR17, R5 ;  /* 0x00000011080d7c24 */ /* 0x000fc8000f8e0205 */
[----:B------:R-:W-:Y:S01]  /*e890*/  F2FP.F16.F32.PACK_AB R9, RZ, R4 ;  /* 0x00000004ff09723e */ /* 0x000fe200000000ff */
[----:B------:R-:W-:Y:S01]  /*e8a0*/  IMAD.IADD R5, R7, 0x1, R13 ;  /* 0x0000000107057824 */ /* 0x000fe200078e020d */
[----:B------:R-:W-:-:S03]  /*e8b0*/  LEA R4, P3, R6, UR18, 0x1 ;  /* 0x0000001206047c11 */ /* 0x000fc6000f8608ff */
[----:B------:R0:W-:Y:S01]  /*e8c0*/  @P1 STG.E.U16 desc[UR20][R18.64+0xf2], R9 ;  /* 0x0000f20912001986 */ /* 0x0001e2000c101514 */
[----:B------:R-:W-:-:S05]  /*e8d0*/  LEA.HI.X R5, R6, UR19, R5, 0x1, P3 ;  /* 0x0000001306057c11 */ /* 0x000fca00098f0c05 */
[----:B------:R-:W2:Y:S01]  /*e8e0*/  @P2 LDG.E.LTC128B.U16 R15, desc[UR20][R4.64] ;  /* 0x00000014040f2981 */ /* 0x000ea2000c1e1520 */
[----:B------:R-:W-:Y:S01]  /*e8f0*/  UIMAD UR4, UR15, 0x180, URZ ;  /* 0x000001800f0478a4 */ /* 0x000fe2000f8e023f */
[----:B------:R-:W-:Y:S01]  /*e900*/  ISETP.GT.AND P3, PT, R0, 0x1, P0 ;  /* 0x000000010000780c */ /* 0x000fe20000764270 */
[----:B------:R-:W-:Y:S01]  /*e910*/  BSSY B0, `(.L_x_402) ;  /* 0x000000d000007945 */ /* 0x000fe20003800000 */
[----:B0-----:R-:W-:-:S04]  /*e920*/  IMAD.U32 R9, RZ, RZ, UR14 ;  /* 0x0000000eff097e24 */ /* 0x001fc8000f8e00ff */
[----:B------:R-:W-:-:S04]  /*e930*/  IMAD.WIDE.U32 R2, R9, 0x180, R2 ;  /* 0x0000018009027825 */ /* 0x000fc800078e0002 */
[----:B--2---:R-:W-:-:S05]  /*e940*/  HADD2.F32 R6, -RZ, R15.H0_H0 ;  /* 0x2000000fff067230 */ /* 0x004fca0000004100 */
[----:B------:R-:W-:-:S04]  /*e950*/  FMUL R7, R6, UR22 ;  /* 0x0000001606077c20 */ /* 0x000fc80008400000 */
[----:B------:R-:W-:-:S05]  /*e960*/  FFMA R7, R24, UR11, R7 ;  /* 0x0000000b18077c23 */ /* 0x000fca0008000007 */
[----:B------:R-:W-:Y:S01]  /*e970*/  F2FP.F16.F32.PACK_AB R6, RZ, R7 ;  /* 0x00000007ff06723e */ /* 0x000fe200000000ff */
[----:B------:R-:W-:-:S03]  /*e980*/  VIADD R7, R3, UR4 ;  /* 0x0000000403077c36 */ /* 0x000fc60008000000 */
[----:B------:R-:W-:Y:S02]  /*e990*/  PRMT R9, R6, 0x7610, R9 ;  /* 0x0000761006097816 */ /* 0x000fe40000000009 */
[----:B------:R-:W-:-:S05]  /*e9a0*/  @P2 MOV R6, R2 ;  /* 0x0000000200062202 */ /* 0x000fca0000000f00 */
[----:B------:R0:W-:Y:S01]  /*e9b0*/  @P2 STG.E.U16 desc[UR20][R6.64], R9 ;  /* 0x0000000906002986 */ /* 0x0001e2000c101514 */
[----:B------:R-:W-:Y:S05]  /*e9c0*/  @!P3 BRA `(.L_x_403) ;  /* 0x000000000004b947 */ /* 0x000fea0003800000 */
[----:B------:R1:W5:Y:S02]  /*e9d0*/  LDG.E.LTC128B.U16 R15, desc[UR20][R4.64+0x2] ;  /* 0x00000214040f7981 */ /* 0x000364000c1e1520 */
.L_x_403:
[----:B------:R-:W-:Y:S05]  /*e9e0*/  BSYNC B0 ;  /* 0x0000000000007941 */ /* 0x000fea0003800000 */
.L_x_402:
[----:B0-----:R-:W-:Y:S01]  /*e9f0*/  IMAD.WIDE.U32 R8, R8, R17, UR12 ;  /* 0x0000000c08087e25 */ /* 0x001fe2000f8e0011 */
[----:B------:R-:W-:Y:S01]  /*ea00*/  ISETP.GT.AND P1, PT, R14, 0xc8, PT ;  /* 0x000000c80e00780c */ /* 0x000fe20003f24270 */
[----:B------:R-:W-:Y:S02]  /*ea10*/  BSSY B0, `(.L_x_404) ;  /* 0x000000f000007945 */ /* 0x000fe40003800000 */
[----:B-----5:R-:W-:Y:S01]  /*ea20*/  HADD2.F32 R12, -RZ, R15.H0_H0 ;  /* 0x2000000fff0c7230 */ /* 0x020fe20000004100 */
[----:B------:R-:W-:Y:S02]  /*ea30*/  IADD3 R10, P2, R10, R8, RZ ;  /* 0x000000080a0a7210 */ /* 0x000fe40007f5e0ff */
[----:B------:R-:W-:Y:S02]  /*ea40*/  ISETP.GT.AND P4, PT, R0, RZ, P1 ;  /* 0x000000ff0000720c */ /* 0x000fe40000f84270 */
[----:B------:R-:W-:Y:S01]  /*ea50*/  FMUL R12, R12, UR22 ;  /* 0x000000160c0c7c20 */ /* 0x000fe20008400000 */
[----:B------:R-:W-:Y:S01]  /*ea60*/  IADD3.X R9, R11, R13, R9, P2, !PT ;  /* 0x0000000d0b097210 */ /* 0x000fe200017fe409 */
[----:B------:R-:W-:Y:S01]  /*ea70*/  @P3 IMAD.MOV.U32 R11, RZ, RZ, R7 ;  /* 0x000000ffff0b3224 */ /* 0x000fe200078e0007 */
[----:B------:R-:W-:Y:S01]  /*ea80*/  LEA R8, P2, R10, UR18, 0x1 ;  /* 0x000000120a087c11 */ /* 0x000fe2000f8408ff */
[----:B------:R-:W-:-:S03]  /*ea90*/  FFMA R12, R25, UR11, R12 ;  /* 0x0000000b190c7c23 */ /* 0x000fc6000800000c */
[----:B------:R-:W-:Y:S01]  /*eaa0*/  LEA.HI.X R9, R10, UR19, R9, 0x1, P2 ;  /* 0x000000130a097c11 */ /* 0x000fe200090f0c09 */
[----:B------:R-:W-:Y:S01]  /*eab0*/  @P3 IMAD.MOV.U32 R10, RZ, RZ, R2 ;  /* 0x000000ffff0a3224 */ /* 0x000fe200078e0002 */
[----:B------:R-:W-:-:S05]  /*eac0*/  F2FP.F16.F32.PACK_AB R12, RZ, R12 ;  /* 0x0000000cff0c723e */ /* 0x000fca00000000ff */
[----:B------:R0:W-:Y:S01]  /*ead0*/  @P3 STG.E.U16 desc[UR20][R10.64+0x2], R12 ;  /* 0x0000020c0a003986 */ /* 0x0001e2000c101514 */
[----:B------:R-:W-:Y:S05]  /*eae0*/  @!P4 BRA `(.L_x_405) ;  /* 0x000000000004c947 */ /* 0x000fea0003800000 */
[----:B------:R2:W5:Y:S02]  /*eaf0*/  LDG.E.LTC128B.U16 R15, desc[UR20][R8.64] ;  /* 0x00000014080f7981 */ /* 0x000564000c1e1520 */
.L_x_405:
[----:B------:R-:W-:Y:S05]  /*eb00*/  BSYNC B0 ;  /* 0x0000000000007941 */ /* 0x000fea0003800000 */
.L_x_404:
[----:B0----5:R-:W-:Y:S01]  /*eb10*/  HADD2.F32 R10, -RZ, R15.H0_H0 ;  /* 0x2000000fff0a7230 */ /* 0x021fe20000004100 */
[----:B------:R-:W-:Y:S01]  /*eb20*/  ISETP.GT.AND P3, PT, R0, 0x1, P1 ;  /* 0x000000010000780c */ /* 0x000fe20000f64270 */
[----:B------:R-:W-:Y:S03]  /*eb30*/  BSSY B0, `(.L_x_406) ;  /* 0x0000009000007945 */ /* 0x000fe60003800000 */
[----:B------:R-:W-:Y:S01]  /*eb40*/  FMUL R11, R10, UR22 ;  /* 0x000000160a0b7c20 */ /* 0x000fe20008400000 */
[----:B------:R-:W-:-:S03]  /*eb50*/  IADD3 R10, P2, R2, UR8, RZ ;  /* 0x00000008020a7c10 */ /* 0x000fc6000ff5e0ff */
[----:B------:R-:W-:-:S05]  /*eb60*/  FFMA R11, R26, UR11, R11 ;  /* 0x0000000b1a0b7c23 */ /* 0x000fca000800000b */
[----:B------:R-:W-:Y:S02]  /*eb70*/  F2FP.F16.F32.PACK_AB R12, RZ, R11 ;  /* 0x0000000bff0c723e */ /* 0x000fe400000000ff */
[----:B------:R-:W-:-:S05]  /*eb80*/  IADD3.X R11, R7, UR5, RZ, P2, !PT ;  /* 0x00000005070b7c10 */ /* 0x000fca00097fe4ff */
[----:B------:R0:W-:Y:S01]  /*eb90*/  @P4 STG.E.U16 desc[UR20][R10.64], R12 ;  /* 0x0000000c0a004986 */ /* 0x0001e2000c101514 */
[----:B------:R-:W-:Y:S05]  /*eba0*/  @!P3 BRA `(.L_x_407) ;  /* 0x000000000004b947 */ /* 0x000fea0003800000 */
[----:B------:R3:W5:Y:S02]  /*ebb0*/  LDG.E.LTC128B.U16 R15, desc[UR20][R8.64+0x2] ;  /* 0x00000214080f7981 */ /* 0x000764000c1e1520 */
.L_x_407:
[----:B------:R-:W-:Y:S05]  /*ebc0*/  BSYNC B0 ;  /* 0x0000000000007941 */ /* 0x000fea0003800000 */
.L_x_406:
        /* <DEDUP_REMOVED lines=9> */
.L_x_409:
[----:B------:R-:W-:Y:S05]  /*ec60*/  BSYNC B0 ;  /* 0x0000000000007941 */ /* 0x000fea0003800000 */
.L_x_408:
[----:B0----5:R-:W-:Y:S01]  /*ec70*/  HADD2.F32 R12, -RZ, R15.H0_H0 ;  /* 0x2000000fff0c7230 */ /* 0x021fe20000004100 */
[----:B------:R-:W-:Y:S01]  /*ec80*/  ISETP.GT.AND P3, PT, R0, 0x9, P0 ;  /* 0x000000090000780c */ /* 0x000fe20000764270 */
[----:B------:R-:W-:Y:S03]  /*ec90*/  BSSY B0, `(.L_x_410) ;  /* 0x000000a000007945 */ /* 0x000fe60003800000 */
[----:B------:R-:W-:Y:S01]  /*eca0*/  FMUL R13, R12, UR22 ;  /* 0x000000160c0d7c20 */ /* 0x000fe20008400000 */
[----:B------:R-:W-:-:S03]  /*ecb0*/  @P4 IMAD.MOV.U32 R12, RZ, RZ, R2 ;  /* 0x000000ffff0c4224 */ /* 0x000fc600078e0002 */
[----:B------:R-:W-:-:S05]  /*ecc0*/  FFMA R13, R28, UR11, R13 ;  /* 0x0000000b1c0d7c23 */ /* 0x000fca000800000d */
[----:B------:R-:W-:-:S04]  /*ecd0*/  F2FP.F16.F32.PACK_AB R13, RZ, R13 ;  /* 0x0000000dff0d723e */ /* 0x000fc800000000ff */
[----:B------:R-:W-:Y:S02]  /*ece0*/  PRMT R14, R13, 0x7610, R14 ;  /* 0x000076100d0e7816 */ /* 0x000fe4000000000e */
[----:B------:R-:W-:-:S05]  /*ecf0*/  @P4 MOV R13, R7 ;  /* 0x00000007000d4202 */ /* 0x000fca0000000f00 */
[----:B------:R0:W-:Y:S01]  /*ed00*/  @P4 STG.E.U16 desc[UR20][R12.64+0x10], R14 ;  /* 0x0000100e0c004986 */ /* 0x0001e2000c101514 */
[----:B------:R-:W-:Y:S05]  /*ed10*/  @!P3 BRA `(.L_x_411) ;  /* 0x000000000004b947 */ /* 0x000fea0003800000 */
[----:B------:R0:W5:Y:S02]  /*ed20*/  LDG.E.LTC128B.U16 R15, desc[UR20][R4.64+0x12] ;  /* 0x00001214040f7981 */ /* 0x000164000c1e1520 */
.L_x_411:
[----:B------:R-:W-:Y:S05]  /*ed30*/  BSYNC B0 ;  /* 0x0000000000007941 */ /* 0x000fea0003800000 */
.L_x_410:
[----:B0----5:R-:W-:Y:S01]  /*ed40*/  HADD2.F32 R12, -RZ, R15.H0_H0 ;  /* 0x2000000fff0c7230 */ /* 0x021fe20000004100 */
[----:B------:R-:W-:Y:S01]  /*ed50*/  ISETP.GT.AND P4, PT, R0, 0x8, P1 ;  /* 0x000000080000780c */ /* 0x000fe20000f84270 */
[----:B------:R-:W-:Y:S01]  /*ed60*/  @P3 IMAD.MOV.U32 R13, RZ, RZ, R7 ;  /* 0x000000ffff0d3224 */ /* 0x000fe200078e0007 */
[----:B------:R-:W-:Y:S02]  /*ed70*/  BSSY B0, `(.L_x_412) ;  /* 0x0000009000007945 */ /* 0x000fe40003800000 */
[----:B------:R-:W-:-:S04]  /*ed80*/  FMUL R12, R12, UR22 ;  /* 0x000000160c0c7c20 */ /* 0x000fc80008400000 */
[----:B------:R-:W-:-:S05]  /*ed90*/  FFMA R12, R29, UR11, R12 ;  /* 0x0000000b1d0c7c23 */ /* 0x000fca000800000c */
[----:B------:R-:W-:-:S04]  /*eda0*/  F2FP.F16.F32.PACK_AB R12, RZ, R12 ;  /* 0x0000000cff0c723e */ /* 0x000fc800000000ff */
[----:B------:R-:W-:Y:S01]  /*edb0*/  PRMT R14, R12, 0x7610, R14 ;  /* 0x000076100c0e7816 */ /* 0x000fe2000000000e */
[----:B------:R-:W-:-:S05]  /*edc0*/  @P3 IMAD.MOV.U32 R12, RZ, RZ, R2 ;  /* 0x000000ffff0c3224 */ /* 0x000fca00078e0002 */
[----:B------:R0:W-:Y:S01]  /*edd0*/  @P3 STG.E.U16 desc[UR20][R12.64+0x12], R14 ;  /* 0x0000120e0c003986 */ /* 0x0001e2000c101514 */
[----:B------:R-:W-:Y:S05]  /*ede0*/  @!P4 BRA `(.L_x_413) ;  /* 0x000000000004c947 */ /* 0x000fea0003800000 */
[----:B------:R0:W5:Y:S02]  /*edf0*/  LDG.E.LTC128B.U16 R15, desc[UR20][R8.64+0x10] ;  /* 0x00001014080f7981 */ /* 0x000164000c1e1520 */
.L_x_413:
[----:B------:R-:W-:Y:S05]  /*ee00*/  BSYNC B0 ;  /* 0x0000000000007941 */ /* 0x000fea0003800000 */
.L_x_412:
        /* <DEDUP_REMOVED lines=9> */
.L_x_415:
[----:B------:R-:W-:Y:S05]  /*eea0*/  BSYNC B0 ;  /* 0x0000000000007941 */ /* 0x000fea0003800000 */
.L_x_414:
        /* <DEDUP_REMOVED lines=9> */
.L_x_417:
[----:B------:R-:W-:Y:S05]  /*ef40*/  BSYNC B0 ;  /* 0x0000000000007941 */ /* 0x000fea0003800000 */
.L_x_416:
        /* <DEDUP_REMOVED lines=12> */
.L_x_419:
[----:B------:R-:W-:Y:S05]  /*f010*/  BSYNC B0 ;  /* 0x0000000000007941 */ /* 0x000fea0003800000 */
.L_x_418:
        /* <DEDUP_REMOVED lines=12> */
.L_x_421:
[----:B------:R-:W-:Y:S05]  /*f0e0*/  BSYNC B0 ;  /* 0x0000000000007941 */ /* 0x000fea0003800000 */
.L_x_420:
        /* <DEDUP_REMOVED lines=9> */
.L_x_423:
[----:B------:R-:W-:Y:S05]  /*f180*/  BSYNC B0 ;  /* 0x0000000000007941 */ /* 0x000fea0003800000 */
.L_x_422:
        /* <DEDUP_REMOVED lines=9> */
.L_x_425:
[----:B------:R-:W-:Y:S05]  /*f220*/  BSYNC B0 ;  /* 0x0000000000007941 */ /* 0x000fea0003800000 */
.L_x_424:
        /* <DEDUP_REMOVED lines=12> */
.L_x_427:
[----:B------:R-:W-:Y:S05]  /*f2f0*/  BSYNC B0 ;  /* 0x0000000000007941 */ /* 0x000fea0003800000 */
.L_x_426:
        /* <DEDUP_REMOVED lines=12> */
.L_x_429:
[----:B------:R-:W-:Y:S05]  /*f3c0*/  BSYNC B0 ;  /* 0x0000000000007941 */ /* 0x000fea0003800000 */
.L_x_428:
        /* <DEDUP_REMOVED lines=9> */
.L_x_431:
[----:B------:R-:W-:Y:S05]  /*f460*/  BSYNC B0 ;  /* 0x0000000000007941 */ /* 0x000fea0003800000 */
.L_x_430:
        /* <DEDUP_REMOVED lines=9> */
.L_x_433:
[----:B------:R-:W-:Y:S05]  /*f500*/  BSYNC B0 ;  /* 0x0000000000007941 */ /* 0x000fea0003800000 */
.L_x_432:
        /* <DEDUP_REMOVED lines=12> */
.L_x_435:
[----:B------:R-:W-:Y:S05]  /*f5d0*/  BSYNC B0 ;  /* 0x0000000000007941 */ /* 0x000fea0003800000 */
.L_x_434:
        /* <DEDUP_REMOVED lines=12> */
.L_x_437:
[----:B------:R-:W-:Y:S05]  /*f6a0*/  BSYNC B0 ;  /* 0x0000000000007941 */ /* 0x000fea0003800000 */
.L_x_436:
        /* <DEDUP_REMOVED lines=9> */
.L_x_439:
[----:B------:R-:W-:Y:S05]  /*f740*/  BSYNC B0 ;  /* 0x0000000000007941 */ /* 0x000fea0003800000 */
.L_x_438:
        /* <DEDUP_REMOVED lines=9> */
.L_x_441:
[----:B------:R-:W-:Y:S05]  /*f7e0*/  BSYNC B0 ;  /* 0x0000000000007941 */ /* 0x000fea0003800000 */
.L_x_440:
        /* <DEDUP_REMOVED lines=12> */
.L_x_443:
[----:B------:R-:W-:Y:S05]  /*f8b0*/  BSYNC B0 ;  /* 0x0000000000007941 */ /* 0x000fea0003800000 */
.L_x_442:
        /* <DEDUP_REMOVED lines=12> */
.L_x_445:
[----:B------:R-:W-:Y:S05]  /*f980*/  BSYNC B0 ;  /* 0x0000000000007941 */ /* 0x000fea0003800000 */
.L_x_444:
        /* <DEDUP_REMOVED lines=9> */
.L_x_447:
[----:B------:R-:W-:Y:S05]  /*fa20*/  BSYNC B0 ;  /* 0x0000000000007941 */ /* 0x000fea0003800000 */
.L_x_446:
        /* <DEDUP_REMOVED lines=9> */
.L_x_449:
[----:B------:R-:W-:Y:S05]  /*fac0*/  BSYNC B0 ;  /* 0x0000000000007941 */ /* 0x000fea0003800000 */
.L_x_448:
        /* <DEDUP_REMOVED lines=12> */
.L_x_451:
[----:B------:R-:W-:Y:S05]  /*fb90*/  BSYNC B0 ;  /* 0x0000000000007941 */ /* 0x000fea0003800000 */
.L_x_450:
        /* <DEDUP_REMOVED lines=12> */
.L_x_453:
[----:B------:R-:W-:Y:S05]  /*fc60*/  BSYNC B0 ;  /* 0x0000000000007941 */ /* 0x000fea0003800000 */
.L_x_452:
[----:B-----5:R-:W-:Y:S01]  /*fc70*/  HADD2.F32 R11, -RZ, R15.H0_H0 ;  /* 0x2000000fff0b7230 */ /* 0x020fe20000004100 */
[----:B------:R-:W-:Y:S01]  /*fc80*/  ISETP.GT.AND P3, PT, R0, 0x31, P1 ;  /* 0x000000310000780c */ /* 0x000fe20000f64270 */
[----:B------:R-:W-:Y:S03]  /*fc90*/  BSSY B0, `(.L_x_454) ;  /* 0x0000008000007945 */ /* 0x000fe60003800000 */
[----:B------:R-:W-:-:S04]  /*fca0*/  FMUL R11, R11, UR22 ;  /* 0x000000160b0b7c20 */ /* 0x000fc80008400000 */
[----:B------:R-:W-:-:S05]  /*fcb0*/  FFMA R11, R50, UR11, R11 ;  /* 0x0000000b320b7c23 */ /* 0x000fca000800000b */
[----:B0-----:R-:W-:Y:S02]  /*fcc0*/  F2FP.F16.F32.PACK_AB R12, RZ, R11 ;  /* 0x0000000bff0c723e */ /* 0x001fe400000000ff */
[----:B------:R-:W-:-:S05]  /*fcd0*/  IADD3.X R11, R7, UR5, RZ, P2, !PT ;  /* 0x00000005070b7c10 */ /* 0x000fca00097fe4ff */
[----:B------:R0:W-:Y:S01]  /*fce0*/  @P4 STG.E.U16 desc[UR20][R10.64+0x60], R12 ;  /* 0x0000600c0a004986 */ /* 0x0001e2000c101514 */
[----:B------:R-:W-:Y:S05]  /*fcf0*/  @!P3 BRA `(.L_x_455) ;  /* 0x000000000004b947 */ /* 0x000fea0003800000 */
[----:B------:R0:W5:Y:S02]  /*fd00*/  LDG.E.LTC128B.U16 R15, desc[UR20][R8.64+0x62] ;  /* 0x00006214080f7981 */ /* 0x000164000c1e1520 */
.L_x_455:
[----:B------:R-:W-:Y:S05]  /*fd10*/  BSYNC B0 ;  /* 0x0000000000007941 */ /* 0x000fea0003800000 */
.L_x_454:
[----:B0----5:R-:W-:Y:S01]  /*fd20*/  HADD2.F32 R12, -RZ, R15.H0_H0 ;  /* 0x2000000fff0c7230 */ /* 0x021fe20000004100 */
[----:B------:R-:W-:Y:S01]  /*fd30*/  ISETP.GT.AND P2, PT, R0, 0x38, P0 ;  /* 0x000000380000780c */ /* 0x000fe20000744270 */
[----:B------:R-:W-:Y:S03]  /*fd40*/  BSSY B0, `(.L_x_456) ;  /* 0x000000a000007945 */ /* 0x000fe60003800000 */
        /* <DEDUP_REMOVED lines=9> */
.L_x_457:
[----:B------:R-:W-:Y:S05]  /*fde0*/  BSYNC B0 ;  /* 0x0000000000007941 */ /* 0x000fea0003800000 */
.L_x_456:
[----:B0----5:R-:W-:Y:S01]  /*fdf0*/  HADD2.F32 R12, -RZ, R15.H0_H0 ;  /* 0x2000000fff0c7230 */ /* 0x021fe20000004100 */
[----:B------:R-:W-:Y:S01]  /*fe00*/  ISETP.GT.AND P3, PT, R0, 0x39, P0 ;  /* 0x000000390000780c */ /* 0x000fe20000764270 */
[----:B------:R-:W-:Y:S03]  /*fe10*/  BSSY B0, `(.L_x_458) ;  /* 0x000000a000007945 */ /* 0x000fe60003800000 */
        /* <DEDUP_REMOVED lines=9> */
.L_x_459:
[----:B------:R-:W-:Y:S05]  /*feb0*/  BSYNC B0 ;  /* 0x0000000000007941 */ /* 0x000fea0003800000 */
.L_x_458:
[----:B0----5:R-:W-:Y:S01]  /*fec0*/  HADD2.F32 R12, -RZ, R15.H0_H0 ;  /* 0x2000000fff0c7230 */ /* 0x021fe20000004100 */
[----:B------:R-:W-:Y:S01]  /*fed0*/  @P3 MOV R13, R7 ;  /* 0x00000007000d3202 */ /* 0x000fe20000000f00 */
[----:B------:R-:W-:Y:S01]  /*fee0*/  BSSY B0, `(.L_x_460) ;  /* 0x000000a000007945 */ /* 0x000fe20003800000 */
[----:B------:R-:W-:Y:S02]  /*fef0*/  ISETP.GT.AND P2, PT, R0, 0x38, P1 ;  /* 0x000000380000780c */ /* 0x000fe40000f44270 */
        /* <DEDUP_REMOVED lines=8> */
.L_x_461:
[----:B------:R-:W-:Y:S05]  /*ff80*/  BSYNC B0 ;  /* 0x0000000000007941 */ /* 0x000fea0003800000 */
.L_x_460:
[----:B0----5:R-:W-:Y:S01]  /*ff90*/  HADD2.F32 R12, -RZ, R15.H0_H0 ;  /* 0x2000000fff0c7230 */ /* 0x021fe20000004100 */
[----:B------:R-:W-:Y:S01]  /*ffa0*/  ISETP.GT.AND P3, PT, R0, 0x39, P1 ;  /* 0x000000390000780c */ /* 0x000fe20000f64270 */
[----:B------:R-:W-:Y:S03]  /*ffb0*/  BSSY B0, `(.L_x_462) ;  /* 0x000000a000007945 */ /* 0x000fe60003800000 */
[----:B------:R-:W-:Y:S01]  /*ffc0*/  FMUL R13, R12, UR22 ;  /* 0x000000160c0d7c20 */ /* 0x000fe20008400000 */
[----:B------:R-:W-:-:S03]  /*ffd0*/  VIADD R12, R2, UR8 ;  /* 0x00000008020c7c36 */ /* 0x000fc60008000000 */
[----:B------:R-:W-:-:S05]  /*ffe0*/  FFMA R13, R54, UR11, R13 ;  /* 0x0000000b360d7c23 */ /* 0x000fca000800000d */
[----:B------:R-:W-:-:S04]  /*fff0*/  F2FP.F16.F32.PACK_AB R13, RZ, R13 ;  /* 0x0000000dff0d723e */ /* 0x000fc800000000ff */
[----:B------:R-:W-:Y:S01]  /*10000*/  PRMT R14, R13, 0x7610, R14 ;  /* 0x000076100d0e7816 */ /* 0x000fe2000000000e */
[----:B------:R-:W-:-:S05]  /*10010*/  @P2 IMAD.MOV.U32 R13, RZ, RZ, R11 ;  /* 0x000000ffff0d2224 */ /* 0x000fca00078e000b */
[----:B------:R0:W-:Y:S01]  /*10020*/  @P2 STG.E.U16 desc[UR20][R12.64+0x70], R14 ;  /* 0x0000700e0c002986 */ /* 0x0001e2000c101514 */
[----:B------:R-:W-:Y:S05]  /*10030*/  @!P3 BRA `(.L_x_463) ;  /* 0x000000000004b947 */ /* 0x000fea0003800000 */
[----:B------:R0:W5:Y:S02]  /*10040*/  LDG.E.LTC128B.U16 R15, desc[UR20][R8.64+0x72] ;  /* 0x00007214080f7981 */ /* 0x000164000c1e1520 */
.L_x_463:
[----:B------:R-:W-:Y:S05]  /*10050*/  BSYNC B0 ;  /* 0x0000000000007941 */ /* 0x000fea0003800000 */
.L_x_462:
        /* <DEDUP_REMOVED lines=12> */
.L_x_465:
[----:B------:R-:W-:Y:S05]  /*10120*/  BSYNC B0 ;  /* 0x0000000000007941 */ /* 0x000fea0003800000 */
.L_x_464:
        /* <DEDUP_REMOVED lines=12> */
.L_x_467:
[----:B------:R-:W-:Y:S05]  /*101f0*/  BSYNC B0 ;  /* 0x0000000000007941 */ /* 0x000fea0003800000 */
.L_x_466:
        /* <DEDUP_REMOVED lines=12> */
.L_x_469:
[----:B------:R-:W-:Y:S05]  /*102c0*/  BSYNC B0 ;  /* 0x0000000000007941 */ /* 0x000fea0003800000 */
.L_x_468:
        /* <DEDUP_REMOVED lines=12> */
.L_x_471:
[----:B------:R-:W-:Y:S05]  /*10390*/  BSYNC B0 ;  /* 0x0000000000007941 */ /* 0x000fea0003800000 */
.L_x_470:
        /* <DEDUP_REMOVED lines=12> */
.L_x_473:
[----:B------:R-:W-:Y:S05]  /*10460*/  BSYNC B0 ;  /* 0x0000000000007941 */ /* 0x000fea0003800000 */
.L_x_472:
        /* <DEDUP_REMOVED lines=12> */
.L_x_475:
[----:B------:R-:W-:Y:S05]  /*10530*/  BSYNC B0 ;  /* 0x0000000000007941 */ /* 0x000fea0003800000 */
.L_x_474:
        /* <DEDUP_REMOVED lines=12> */
.L_x_477:
[----:B------:R-:W-:Y:S05]  /*10600*/  BSYNC B0 ;  /* 0x0000000000007941 */ /* 0x000fea0003800000 */
.L_x_476:
        /* <DEDUP_REMOVED lines=12> */
.L_x_479:
[----:B------:R-:W-:Y:S05]  /*106d0*/  BSYNC B0 ;  /* 0x0000000000007941 */ /* 0x000fea0003800000 */
.L_x_478:
        /* <DEDUP_REMOVED lines=12> */
.L_x_481:
[----:B------:R-:W-:Y:S05]  /*107a0*/  BSYNC B0 ;  /* 0x0000000000007941 */ /* 0x000fea0003800000 */
.L_x_480:
        /* <DEDUP_REMOVED lines=12> */
.L_x_483:
[----:B------:R-:W-:Y:S05]  /*10870*/  BSYNC B0 ;  /* 0x0000000000007941 */ /* 0x000fea0003800000 */
.L_x_482:
        /* <DEDUP_REMOVED lines=12> */
.L_x_485:
[----:B------:R-:W-:Y:S05]  /*10940*/  BSYNC B0 ;  /* 0x0000000000007941 */ /* 0x000fea0003800000 */
.L_x_484:
        /* <DEDUP_REMOVED lines=12> */
.L_x_487:
[----:B------:R-:W-:Y:S05]  /*10a10*/  BSYNC B0 ;  /* 0x0000000000007941 */ /* 0x000fea0003800000 */
.L_x_486:
        /* <DEDUP_REMOVED lines=12> */
.L_x_489:
[----:B------:R-:W-:Y:S05]  /*10ae0*/  BSYNC B0 ;  /* 0x0000000000007941 */ /* 0x000fea0003800000 */
.L_x_488:
        /* <DEDUP_REMOVED lines=12> */
.L_x_491:
[----:B------:R-:W-:Y:S05]  /*10bb0*/  BSYNC B0 ;  /* 0x0000000000007941 */ /* 0x000fea0003800000 */
.L_x_490:
        /* <DEDUP_REMOVED lines=12> */
.L_x_493:
[----:B------:R-:W-:Y:S05]  /*10c80*/  BSYNC B0 ;  /* 0x0000000000007941 */ /* 0x000fea0003800000 */
.L_x_492:
        /* <DEDUP_REMOVED lines=12> */
.L_x_495:
[----:B------:R-:W-:Y:S05]  /*10d50*/  BSYNC B0 ;  /* 0x0000000000007941 */ /* 0x000fea0003800000 */
.L_x_494:
        /* <DEDUP_REMOVED lines=12> */
.L_x_497:
[----:B------:R-:W-:Y:S05]  /*10e20*/  BSYNC B0 ;  /* 0x0000000000007941 */ /* 0x000fea0003800000 */
.L_x_496:
        /* <DEDUP_REMOVED lines=12> */
.L_x_499:
[----:B------:R-:W-:Y:S05]  /*10ef0*/  BSYNC B0 ;  /* 0x0000000000007941 */ /* 0x000fea0003800000 */
.L_x_498:
        /* <DEDUP_REMOVED lines=12> */
.L_x_501:
[----:B------:R-:W-:Y:S05]  /*10fc0*/  BSYNC B0 ;  /* 0x0000000000007941 */ /* 0x000fea0003800000 */
.L_x_500:
        /* <DEDUP_REMOVED lines=12> */
.L_x_503:
[----:B------:R-:W-:Y:S05]  /*11090*/  BSYNC B0 ;  /* 0x0000000000007941 */ /* 0x000fea0003800000 */
.L_x_502:
        /* <DEDUP_REMOVED lines=12> */
.L_x_505:
[----:B------:R-:W-:Y:S05]  /*11160*/  BSYNC B0 ;  /* 0x0000000000007941 */ /* 0x000fea0003800000 */
.L_x_504:
        /* <DEDUP_REMOVED lines=12> */
.L_x_507:
[----:B------:R-:W-:Y:S05]  /*11230*/  BSYNC B0 ;  /* 0x0000000000007941 */ /* 0x000fea0003800000 */
.L_x_506:
        /* <DEDUP_REMOVED lines=12> */
.L_x_509:
[----:B------:R-:W-:Y:S05]  /*11300*/  BSYNC B0 ;  /* 0x0000000000007941 */ /* 0x000fea0003800000 */
.L_x_508:
        /* <DEDUP_REMOVED lines=12> */
.L_x_511:
[----:B------:R-:W-:Y:S05]  /*113d0*/  BSYNC B0 ;  /* 0x0000000000007941 */ /* 0x000fea0003800000 */
.L_x_510:
        /* <DEDUP_REMOVED lines=12> */
.L_x_513:
[----:B------:R-:W-:Y:S05]  /*114a0*/  BSYNC B0 ;  /* 0x0000000000007941 */ /* 0x000fea0003800000 */
.L_x_512:
        /* <DEDUP_REMOVED lines=12> */
.L_x_515:
[----:B------:R-:W-:Y:S05]  /*11570*/  BSYNC B0 ;  /* 0x0000000000007941 */ /* 0x000fea0003800000 */
.L_x_514:
        /* <DEDUP_REMOVED lines=12> */
.L_x_517:
[----:B------:R-:W-:Y:S05]  /*11640*/  BSYNC B0 ;  /* 0x0000000000007941 */ /* 0x000fea0003800000 */
.L_x_516:
        /* <DEDUP_REMOVED lines=12> */
.L_x_519:
[----:B------:R-:W-:Y:S05]  /*11710*/  BSYNC B0 ;  /* 0x0000000000007941 */ /* 0x000fea0003800000 */
.L_x_518:
        /* <DEDUP_REMOVED lines=12> */
.L_x_521:
[----:B------:R-:W-:Y:S05]  /*117e0*/  BSYNC B0 ;  /* 0x0000000000007941 */ /* 0x000fea0003800000 */
.L_x_520:
        /* <DEDUP_REMOVED lines=12> */
.L_x_523:
[----:B------:R-:W-:Y:S05]  /*118b0*/  BSYNC B0 ;  /* 0x0000000000007941 */ /* 0x000fea0003800000 */
.L_x_522:
[----:B01--45:R-:W-:Y:S01]  /*118c0*/  HADD2.F32 R4, -RZ, R15.H0_H0 ;  /* 0x2000000fff047230 */ /* 0x033fe20000004100 */
[----:B------:R-:W-:Y:S01]  /*118d0*/  ISETP.GT.AND P2, PT, R0, 0x78, P1 ;  /* 0x000000780000780c */ /* 0x000fe20000f44270 */
[----:B------:R-:W-:Y:S01]  /*118e0*/  @P0 IMAD.MOV.U32 R6, RZ, RZ, R2 ;  /* 0x000000ffff060224 */ /* 0x000fe200078e0002 */
[----:B------:R-:W-:Y:S02]  /*118f0*/  BSSY B0, `(.L_x_524) ;  /* 0x0000007000007945 */ /* 0x000fe40003800000 */
[----:B------:R-:W-:-:S04]  /*11900*/  FMUL R4, R4, UR22 ;  /* 0x0000001604047c20 */ /* 0x000fc80008400000 */
[----:B------:R-:W-:-:S05]  /*11910*/  FFMA R4, R85, UR11, R4 ;  /* 0x0000000b55047c23 */ /* 0x000fca0008000004 */
[----:B------:R-:W-:-:S05]  /*11920*/  F2FP.F16.F32.PACK_AB R4, RZ, R4 ;  /* 0x00000004ff04723e */ /* 0x000fca00000000ff */
[----:B------:R0:W-:Y:S01]  /*11930*/  @P0 STG.E.U16 desc[UR20][R6.64+0xf2], R4 ;  /* 0x0000f20406000986 */ /* 0x0001e2000c101514 */
[----:B------:R-:W-:Y:S05]  /*11940*/  @!P2 BRA `(.L_x_525) ;  /* 0x000000000004a947 */ /* 0x000fea0003800000 */
[----:B------:R1:W5:Y:S02]  /*11950*/  LDG.E.LTC128B.U16 R15, desc[UR20][R8.64+0xf0] ;  /* 0x0000f014080f7981 */ /* 0x000364000c1e1520 */
.L_x_525:
[----:B------:R-:W-:Y:S05]  /*11960*/  BSYNC B0 ;  /* 0x0000000000007941 */ /* 0x000fea0003800000 */
.L_x_524:
[----:B0----5:R-:W-:Y:S01]  /*11970*/  HADD2.F32 R4, -RZ, R15.H0_H0 ;  /* 0x2000000fff047230 */ /* 0x021fe20000004100 */
[----:B------:R-:W-:Y:S01]  /*11980*/  ISETP.GT.AND P1, PT, R0, 0x79, P1 ;  /* 0x000000790000780c */ /* 0x000fe20000f24270 */
[----:B------:R-:W-:Y:S03]  /*11990*/  BSSY B0, `(.L_x_526) ;  /* 0x000000a000007945 */ /* 0x000fe60003800000 */
[----:B------:R-:W-:Y:S01]  /*119a0*/  FMUL R5, R4, UR22 ;  /* 0x0000001604057c20 */ /* 0x000fe20008400000 */
[----:B------:R-:W-:-:S03]  /*119b0*/  IADD3 R4, R2, UR8, RZ ;  /* 0x0000000802047c10 */ /* 0x000fc6000fffe0ff */
[----:B------:R-:W-:-:S05]  /*119c0*/  FFMA R5, R86, UR11, R5 ;  /* 0x0000000b56057c23 */ /* 0x000fca0008000005 */
[----:B------:R-:W-:-:S04]  /*119d0*/  F2FP.F16.F32.PACK_AB R5, RZ, R5 ;  /* 0x00000005ff05723e */ /* 0x000fc800000000ff */
[----:B------:R-:W-:Y:S01]  /*119e0*/  PRMT R0, R5, 0x7610, R0 ;  /* 0x0000761005007816 */ /* 0x000fe20000000000 */
[----:B------:R-:W-:-:S05]  /*119f0*/  @P2 IMAD.MOV.U32 R5, RZ, RZ, R11 ;  /* 0x000000ffff052224 */ /* 0x000fca00078e000b */
[----:B------:R0:W-:Y:S01]  /*11a00*/  @P2 STG.E.U16 desc[UR20][R4.64+0xf0], R0 ;  /* 0x0000f00004002986 */ /* 0x0001e2000c101514 */
[----:B------:R-:W-:Y:S05]  /*11a10*/  @!P1 BRA `(.L_x_527) ;  /* 0x0000000000049947 */ /* 0x000fea0003800000 */
[----:B------:R4:W5:Y:S02]  /*11a20*/  LDG.E.LTC128B.U16 R15, desc[UR20][R8.64+0xf2] ;  /* 0x0000f214080f7981 */ /* 0x000964000c1e1520 */
.L_x_527:
[----:B------:R-:W-:Y:S05]  /*11a30*/  BSYNC B0 ;  /* 0x0000000000007941 */ /* 0x000fea0003800000 */
.L_x_526:
[----:B-----5:R-:W-:Y:S02]  /*11a40*/  HADD2.F32 R15, -RZ, R15.H0_H0 ;  /* 0x2000000fff0f7230 */ /* 0x020fe40000004100 */
[----:B------:R-:W-:-:S03]  /*11a50*/  VIADD R2, R2, UR8 ;  /* 0x0000000802027c36 */ /* 0x000fc60008000000 */
[----:B0-----:R-:W-:-:S04]  /*11a60*/  FMUL R0, R15, UR22 ;  /* 0x000000160f007c20 */ /* 0x001fc80008400000 */
[----:B------:R-:W-:Y:S01]  /*11a70*/  FFMA R0, R87, UR11, R0 ;  /* 0x0000000b57007c23 */ /* 0x000fe20008000000 */
[----:B------:R-:W-:Y:S06]  /*11a80*/  @!P1 EXIT ;  /* 0x000000000000994d */ /* 0x000fec0003800000 */
[----:B------:R-:W-:Y:S01]  /*11a90*/  F2FP.F16.F32.PACK_AB R0, RZ, R0 ;  /* 0x00000000ff00723e */ /* 0x000fe200000000ff */
[----:B------:R-:W-:-:S05]  /*11aa0*/  IMAD.MOV.U32 R3, RZ, RZ, R11 ;  /* 0x000000ffff037224 */ /* 0x000fca00078e000b */
[----:B------:R-:W-:Y:S01]  /*11ab0*/  STG.E.U16 desc[UR20][R2.64+0xf2], R0 ;  /* 0x0000f20002007986 */ /* 0x000fe2000c101514 */
[----:B------:R-:W-:Y:S05]  /*11ac0*/  EXIT ;  /* 0x000000000000794d */ /* 0x000fea0003800000 */
.L_x_25:
[----:B------:R-:W2:Y:S01]  /*11ad0*/  LDL.LU R7, [R1+0x8] ;  /* 0x0000080001077983 */ /* 0x000ea20000300800 */
[----:B------:R-:W-:-:S03]  /*11ae0*/  ULDC.64 UR6, c[0x0][0x650] ;  /* 0x0001940000067ab9 */ /* 0x000fc60000000a00 */
[----:B------:R-:W3:Y:S04]  /*11af0*/  LDL.LU R6, [R1+0xc] ;  /* 0x00000c0001067983 */ /* 0x000ee80000300800 */
[----:B------:R-:W4:Y:S04]  /*11b00*/  LDL.LU R8, [R1+0x18] ;  /* 0x0000180001087983 */ /* 0x000f280000300800 */
[----:B------:R-:W5:Y:S04]  /*11b10*/  LDL.LU R252, [R1+0x4c] ;  /* 0x00004c0001fc7983 */ /* 0x000f680000300800 */
        /* <DEDUP_REMOVED lines=35> */
[----:B------:R-:W5:Y:S01]  /*11d50*/  LDL.LU R232, [R1+0xdc] ;  /* 0x0000dc0001e87983 */ /* 0x000f620000300800 */
[----:B------:R-:W-:-:S03]  /*11d60*/  LEA R2, P2, R4, UR6, 0x1 ;  /* 0x0000000604027c11 */ /* 0x000fc6000f8408ff */
[----:B------:R-:W5:Y:S04]  /*11d70*/  LDL.LU R231, [R1+0xe0] ;  /* 0x0000e00001e77983 */ /* 0x000f680000300800 */
[----:B------:R-:W5:Y:S04]  /*11d80*/  LDL.LU R233, [R1+0xe4] ;  /* 0x0000e40001e97983 */ /* 0x000f680000300800 */
[----:B------:R-:W5:Y:S04]  /*11d90*/  LDL.LU R234, [R1+0xe8] ;  /* 0x0000e80001ea7983 */ /* 0x000f680000300800 */
[----:B------:R-:W5:Y:S01]  /*11da0*/  LDL.LU R235, [R1+0xec] ;  /* 0x0000ec0001eb7983 */ /* 0x000f620000300800 */
[----:B------:R-:W-:-:S03]  /*11db0*/  LEA.HI.X R3, R4, UR7, R3, 0x1, P2 ;  /* 0x0000000704037c11 */ /* 0x000fc600090f0c03 */
[----:B------:R-:W5:Y:S04]  /*11dc0*/  LDL.LU R236, [R1+0xf0] ;  /* 0x0000f00001ec7983 */ /* 0x000f680000300800 */
[----:B------:R-:W5:Y:S04]  /*11dd0*/  LDL.LU R237, [R1+0xf4] ;  /* 0x0000f40001ed7983 */ /* 0x000f680000300800 */
[----:B------:R-:W5:Y:S04]  /*11de0*/  LDL.LU R238, [R1+0xf8] ;  /* 0x0000f80001ee7983 */ /* 0x000f680000300800 */
[----:B------:R-:W5:Y:S04]  /*11df0*/  LDL.LU R239, [R1+0xfc] ;  /* 0x0000fc0001ef7983 */ /* 0x000f680000300800 */
[----:B------:R-:W4:Y:S04]  /*11e00*/  LDL.LU R4, [R1+0x4] ;  /* 0x0000040001047983 */ /* 0x000f280000300800 */
[----:B------:R-:W5:Y:S01]  /*11e10*/  LDL.LU R5, [R1] ;  /* 0x0000000001057983 */ /* 0x000f620000300800 */
[----:B------:R-:W-:Y:S01]  /*11e20*/  ISETP.GT.AND P2, PT, R0, 0x1, P0 ;  /* 0x000000010000780c */ /* 0x000fe20000744270 */
[----:B------:R-:W-:-:S02]  /*11e30*/  USHF.L.U32 UR9, UR4, 0x1, URZ ;  /* 0x0000000104097899 */ /* 0x000fc4000800063f */
[----:B------:R-:W-:Y:S01]  /*11e40*/  USHF.L.U64.HI UR8, UR4, 0x1, UR5 ;  /* 0x0000000104087899 */ /* 0x000fe20008010205 */
[----:B--2---:R-:W-:Y:S01]  /*11e50*/  FMUL R7, R7, UR11 ;  /* 0x0000000b07077c20 */ /* 0x004fe20008400000 */
[----:B---3--:R-:W-:-:S04]  /*11e60*/  FMUL R6, R6, UR11 ;  /* 0x0000000b06067c20 */ /* 0x008fc80008400000 */
[----:B------:R-:W-:Y:S02]  /*11e70*/  F2FP.F16.F32.PACK_AB R7, RZ, R7 ;  /* 0x00000007ff07723e */ /* 0x000fe400000000ff */
[----:B------:R-:W-:Y:S01]  /*11e80*/  F2FP.F16.F32.PACK_AB R6, RZ, R6 ;  /* 0x00000006ff06723e */ /* 0x000fe200000000ff */
[----:B----4-:R-:W-:Y:S01]  /*11e90*/  FMUL R4, R4, UR11 ;  /* 0x0000000b04047c20 */ /* 0x010fe20008400000 */
[----:B-----5:R-:W-:-:S04]  /*11ea0*/  FMUL R5, R5, UR11 ;  /* 0x0000000b05057c20 */ /* 0x020fc80008400000 */
[----:B------:R-:W-:Y:S02]  /*11eb0*/  F2FP.F16.F32.PACK_AB R4, RZ, R4 ;  /* 0x00000004ff04723e */ /* 0x000fe400000000ff */
[----:B------:R-:W-:-:S03]  /*11ec0*/  F2FP.F16.F32.PACK_AB R5, RZ, R5 ;  /* 0x00000005ff05723e */ /* 0x000fc600000000ff */
[----:B------:R1:W-:Y:S04]  /*11ed0*/  @P2 STG.E.U16 desc[UR20][R2.64+0x2], R4 ;  /* 0x0000020402002986 */ /* 0x0003e8000c101514 */
[----:B------:R2:W-:Y:S01]  /*11ee0*/  @P1 STG.E.U16 desc[UR20][R2.64], R5 ;  /* 0x0000000502001986 */ /* 0x0005e2000c101514 */
[----:B------:R-:W-:-:S04]  /*11ef0*/  ISETP.GT.AND P1, PT, R14, 0x8, PT ;  /* 0x000000080e00780c */ /* 0x000fc80003f24270 */
[----:B------:R-:W-:Y:S02]  /*11f00*/  ISETP.GT.AND P2, PT, R0, RZ, P1 ;  /* 0x000000ff0000720c */ /* 0x000fe40000f44270 */
[----:B-1----:R-:W-:-:S04]  /*11f10*/  IADD3 R4, P3, R2, UR9, RZ ;  /* 0x0000000902047c10 */ /* 0x002fc8000ff7e0ff */
[----:B--2---:R-:W-:-:S07]  /*11f20*/  IADD3.X R5, R3, UR8, RZ, P3, !PT ;  /* 0x0000000803057c10 */ /* 0x004fce0009ffe4ff */
[----:B------:R1:W-:Y:S01]  /*11f30*/  @P2 STG.E.U16 desc[UR20][R4.64], R7 ;  /* 0x0000000704002986 */ /* 0x0003e2000c101514 */
[----:B------:R-:W-:-:S03]  /*11f40*/  ISETP.GT.AND P2, PT, R0, 0x1, P1 ;  /* 0x000000010000780c */ /* 0x000fc60000f44270 */
[----:B-1----:R-:W2:Y:S10]  /*11f50*/  LDL.LU R7, [R1+0x14] ;  /* 0x0000140001077983 */ /* 0x002eb40000300800 */
[----:B------:R1:W-:Y:S04]  /*11f60*/  @P2 STG.E.U16 desc[UR20][R4.64+0x2], R6 ;  /* 0x0000020604002986 */ /* 0x0003e8000c101514 */
[----:B-1----:R-:W3:Y:S01]  /*11f70*/  LDL.LU R6, [R1+0x10] ;  /* 0x0000100001067983 */ /* 0x002ee20000300800 */
[----:B------:R-:W-:Y:S01]  /*11f80*/  ISETP.GT.AND P2, PT, R0, 0x8, P0 ;  /* 0x000000080000780c */ /* 0x000fe20000744270 */
[----:B------:R-:W-:Y:S01]  /*11f90*/  FMUL R8, R8, UR11 ;  /* 0x0000000b08087c20 */ /* 0x000fe20008400000 */
[----:B------:R-:W-:-:S02]  /*11fa0*/  ISETP.GT.AND P3, PT, R0, 0x9, P0 ;  /* 0x000000090000780c */ /* 0x000fc40000764270 */
[----:B------:R-:W-:Y:S01]  /*11fb0*/  ISETP.GT.AND P4, PT, R0, 0x8, P1 ;  /* 0x000000080000780c */ /* 0x000fe20000f84270 */
[----:B--2---:R-:W-:-:S05]  /*11fc0*/  FMUL R7, R7, UR11 ;  /* 0x0000000b07077c20 */ /* 0x004fca0008400000 */
[----:B------:R-:W-:Y:S01]  /*11fd0*/  F2FP.F16.F32.PACK_AB R7, RZ, R7 ;  /* 0x00000007ff07723e */ /* 0x000fe200000000ff */
[----:B---3--:R-:W-:-:S05]  /*11fe0*/  FMUL R6, R6, UR11 ;  /* 0x0000000b06067c20 */ /* 0x008fca0008400000 */
[----:B------:R-:W-:-:S04]  /*11ff0*/  F2FP.F16.F32.PACK_AB R6, RZ, R6 ;  /* 0x00000006ff06723e */ /* 0x000fc800000000ff */
[----:B------:R-:W-:Y:S02]  /*12000*/  PRMT R9, R6, 0x7610, R9 ;  /* 0x0000761006097816 */ /* 0x000fe40000000009 */
[----:B------:R-:W-:Y:S01]  /*12010*/  F2FP.F16.F32.PACK_AB R6, RZ, R8 ;  /* 0x00000008ff06723e */ /* 0x000fe200000000ff */
[----:B------:R1:W-:Y:S04]  /*12020*/  @P3 STG.E.U16 desc[UR20][R2.64+0x12], R7 ;  /* 0x0000120702003986 */ /* 0x0003e8000c101514 */
[----:B------:R-:W2:Y:S04]  /*12030*/  LDL.LU R8, [R1+0x28] ;  /* 0x0000280001087983 */ /* 0x000ea80000300800 */
[----:B------:R-:W-:Y:S04]  /*12040*/  @P2 STG.E.U16 desc[UR20][R2.64+0x10], R9 ;  /* 0x0000100902002986 */ /* 0x000fe8000c101514 */
[----:B-1----:R-:W3:Y:S04]  /*12050*/  LDL.LU R7, [R1+0x24] ;  /* 0x0000240001077983 */ /* 0x002ee80000300800 */
[----:B------:R1:W-:Y:S04]  /*12060*/  @P4 STG.E.U16 desc[UR20][R4.64+0x10], R6 ;  /* 0x0000100604004986 */ /* 0x0003e8000c101514 */
[----:B-1----:R-:W4:Y:S01]  /*12070*/  LDL.LU R6, [R1+0x1c] ;  /* 0x00001c0001067983 */ /* 0x002f220000300800 */
[----:B------:R-:W-:Y:S01]  /*12080*/  ISETP.GT.AND P2, PT, R0, 0x9, P1 ;  /* 0x000000090000780c */ /* 0x000fe20000f44270 */
[----:B----4-:R-:W-:-:S05]  /*12090*/  FMUL R6, R6, UR11 ;  /* 0x0000000b06067c20 */ /* 0x010fca0008400000 */
[----:B------:R-:W-:-:S07]  /*120a0*/  F2FP.F16.F32.PACK_AB R6, RZ, R6 ;  /* 0x00000006ff06723e */ /* 0x000fce00000000ff */
[----:B------:R1:W-:Y:S04]  /*120b0*/  @P2 STG.E.U16 desc[UR20][R4.64+0x12], R6 ;  /* 0x0000120604002986 */ /* 0x0003e8000c101514 */
[----:B-1----:R-:W4:Y:S01]  /*120c0*/  LDL.LU R6, [R1+0x20] ;  /* 0x0000200001067983 */ /* 0x002f220000300800 */
[----:B--2---:R-:W-:Y:S01]  /*120d0*/  FMUL R8, R8, UR11 ;  /* 0x0000000b08087c20 */ /* 0x004fe20008400000 */
[C---:B------:R-:W-:Y:S01]  /*120e0*/  ISETP.GT.AND P2, PT, R0.reuse, 0x10, P0 ;  /* 0x000000100000780c */ /* 0x040fe20000744270 */
[----:B---3--:R-:W-:Y:S01]  /*120f0*/  FMUL R7, R7, UR11 ;  /* 0x0000000b07077c20 */ /* 0x008fe20008400000 */
[C---:B------:R-:W-:Y:S02]  /*12100*/  ISETP.GT.AND P3, PT, R0.reuse, 0x11, P0 ;  /* 0x000000110000780c */ /* 0x040fe40000764270 */
[----:B------:R-:W-:-:S02]  /*12110*/  ISETP.GT.AND P4, PT, R0, 0x10, P1 ;  /* 0x000000100000780c */ /* 0x000fc40000f84270 */
[----:B------:R-:W-:Y:S01]  /*12120*/  F2FP.F16.F32.PACK_AB R7, RZ, R7 ;  /* 0x00000007ff07723e */ /* 0x000fe200000000ff */
[----:B----4-:R-:W-:-:S05]  /*12130*/  FMUL R6, R6, UR11 ;  /* 0x0000000b06067c20 */ /* 0x010fca0008400000 */
[----:B------:R-:W-:-:S04]  /*12140*/  F2FP.F16.F32.PACK_AB R6, RZ, R6 ;  /* 0x00000006ff06723e */ /* 0x000fc800000000ff */
[----:B------:R-:W-:Y:S02]  /*12150*/  PRMT R9, R6, 0x7610, R9 ;  /* 0x0000761006097816 */ /* 0x000fe40000000009 */
[----:B------:R-:W-:Y:S02]  /*12160*/  F2FP.F16.F32.PACK_AB R6, RZ, R8 ;  /* 0x00000008ff06723e */ /* 0x000fe400000000ff */
[----:B------:R-:W2:Y:S04]  /*12170*/  LDL.LU R8, [R1+0x2c] ;  /* 0x00002c0001087983 */ /* 0x000ea80000300800 */
[----:B------:R1:W-:Y:S01]  /*12180*/  @P2 STG.E.U16 desc[UR20][R2.64+0x20], R9 ;  /* 0x0000200902002986 */ /* 0x0003e2000c101514 */
[----:B------:R-:W-:-:S03]  /*12190*/  ISETP.GT.AND P2, PT, R0, 0x11, P1 ;  /* 0x000000110000780c */ /* 0x000fc60000f44270 */
[----:B------:R-:W-:Y:S04]  /*121a0*/  @P3 STG.E.U16 desc[UR20][R2.64+0x22], R7 ;  /* 0x0000220702003986 */ /* 0x000fe8000c101514 */
[----:B------:R3:W-:Y:S04]  /*121b0*/  @P4 STG.E.U16 desc[UR20][R4.64+0x20], R6 ;  /* 0x0000200604004986 */ /* 0x0007e8000c101514 */
[----:B-1----:R-:W4:Y:S01]  /*121c0*/  LDL.LU R9, [R1+0x34] ;  /* 0x0000340001097983 */ /* 0x002f220000300800 */
[----:B--2---:R-:W-:-:S05]  /*121d0*/  FMUL R8, R8, UR11 ;  /* 0x0000000b08087c20 */ /* 0x004fca0008400000 */
[----:B------:R-:W-:-:S04]  /*121e0*/  F2FP.F16.F32.PACK_AB R8, RZ, R8 ;  /* 0x00000008ff08723e */ /* 0x000fc800000000ff */
[----:B---3--:R-:W-:Y:S02]  /*121f0*/  PRMT R6, R8, 0x7610, R6 ;  /* 0x0000761008067816 */ /* 0x008fe40000000006 */
[----:B------:R-:W2:Y:S04]  /*12200*/  LDL.LU R8, [R1+0x30] ;  /* 0x0000300001087983 */ /* 0x000ea80000300800 */
[----:B------:R1:W-:Y:S04]  /*12210*/  @P2 STG.E.U16 desc[UR20][R4.64+0x22], R6 ;  /* 0x0000220604002986 */ /* 0x0003e8000c101514 */
[----:B-1----:R-:W3:Y:S01]  /*12220*/  LDL.LU R6, [R1+0x3c] ;  /* 0x00003c0001067983 */ /* 0x002ee20000300800 */
[----:B------:R-:W-:Y:S01]  /*12230*/  ISETP.GT.AND P2, PT, R0, 0x18, P0 ;  /* 0x000000180000780c */ /* 0x000fe20000744270 */
[----:B----4-:R-:W-:Y:S01]  /*12240*/  FMUL R9, R9, UR11 ;  /* 0x0000000b09097c20 */ /* 0x010fe20008400000 */
[----:B--2---:R-:W-:-:S05]  /*12250*/  FMUL R8, R8, UR11 ;  /* 0x0000000b08087c20 */ /* 0x004fca0008400000 */
[----:B------:R-:W-:Y:S02]  /*12260*/  F2FP.F16.F32.PACK_AB R7, RZ, R8 ;  /* 0x00000008ff07723e */ /* 0x000fe400000000ff */
[----:B------:R-:W-:Y:S02]  /*12270*/  F2FP.F16.F32.PACK_AB R8, RZ, R9 ;  /* 0x00000009ff08723e */ /* 0x000fe400000000ff */
[----:B------:R-:W2:Y:S01]  /*12280*/  LDL.LU R9, [R1+0x38] ;  /* 0x0000380001097983 */ /* 0x000ea20000300800 */
[C---:B------:R-:W-:Y:S02]  /*12290*/  ISETP.GT.AND P3, PT, R0.reuse, 0x19, P0 ;  /* 0x000000190000780c */ /* 0x040fe40000764270 */
[----:B------:R-:W-:Y:S01]  /*122a0*/  ISETP.GT.AND P4, PT, R0, 0x18, P1 ;  /* 0x000000180000780c */ /* 0x000fe20000f84270 */
[----:B------:R1:W-:Y:S01]  /*122b0*/  @P2 STG.E.U16 desc[UR20][R2.64+0x30], R7 ;  /* 0x0000300702002986 */ /* 0x0003e2000c101514 */
[----:B---3--:R-:W-:-:S05]  /*122c0*/  FMUL R6, R6, UR11 ;  /* 0x0000000b06067c20 */ /* 0x008fca0008400000 */
[----:B------:R-:W-:Y:S01]  /*122d0*/  F2FP.F16.F32.PACK_AB R6, RZ, R6 ;  /* 0x00000006ff06723e */ /* 0x000fe200000000ff */
[----:B-1----:R-:W3:Y:S03]  /*122e0*/  LDL.LU R7, [R1+0x44] ;  /* 0x0000440001077983 */ /* 0x002ee60000300800 */
[----:B------:R-:W-:Y:S02]  /*122f0*/  PRMT R10, R6, 0x7610, R10 ;  /* 0x00007610060a7816 */ /* 0x000fe4000000000a */
[----:B------:R-:W4:Y:S04]  /*12300*/  LDL.LU R6, [R1+0x40] ;  /* 0x0000400001067983 */ /* 0x000f280000300800 */
[----:B------:R1:W-:Y:S01]  /*12310*/  @P3 STG.E.U16 desc[UR20][R2.64+0x32], R8 ;  /* 0x0000320802003986 */ /* 0x0003e2000c101514 */
[----:B------:R-:W-:-:S02]  /*12320*/  ISETP.GT.AND P2, PT, R0, 0x19, P1 ;  /* 0x000000190000780c */ /* 0x000fc40000f44270 */
[----:B------:R-:W-:Y:S01]  /*12330*/  ISETP.GT.AND P5, PT, R0, 0x30, P1 ;  /* 0x000000300000780c */ /* 0x000fe20000fa4270 */
[----:B------:R-:W-:Y:S01]  /*12340*/  FMUL R12, R12, UR11 ;  /* 0x0000000b0c0c7c20 */ /* 0x000fe20008400000 */
        /* <DEDUP_REMOVED lines=31> */
[----:B------:R-:W-:-:S02]  /*12540*/  USHF.L.U32 UR6, UR14, 0x6, URZ ;  /* 0x000000060e067899 */ /* 0x000fc4000800063f */
[----:B------:R-:W-:Y:S01]  /*12550*/  USHF.L.U64.HI UR7, UR14, 0x6, UR15 ;  /* 0x000000060e077899 */ /* 0x000fe2000801020f */
[----:B------:R-:W-:Y:S01]  /*12560*/  FMUL R152, R152, UR11 ;  /* 0x0000000b98987c20 */ /* 0x000fe20008400000 */
[----:B------:R-:W-:Y:S01]  /*12570*/  FMUL R153, R153, UR11 ;  /* 0x0000000b99997c20 */ /* 0x000fe20008400000 */
[----:B------:R-:W-:Y:S01]  /*12580*/  FMUL R154, R154, UR11 ;  /* 0x0000000b9a9a7c20 */ /* 0x000fe20008400000 */
[----:B------:R-:W-:Y:S01]  /*12590*/  FMUL R155, R155, UR11 ;  /* 0x0000000b9b9b7c20 */ /* 0x000fe20008400000 */
[----:B--2---:R-:W-:-:S05]  /*125a0*/  FMUL R9, R9, UR11 ;  /* 0x0000000b09097c20 */ /* 0x004fca0008400000 */
[----:B------:R-:W-:Y:S01]  /*125b0*/  F2FP.F16.F32.PACK_AB R9, RZ, R9 ;  /* 0x00000009ff09723e */ /* 0x000fe200000000ff */
[----:B----4-:R-:W-:-:S05]  /*125c0*/  FMUL R6, R6, UR11 ;  /* 0x0000000b06067c20 */ /* 0x010fca0008400000 */
[----:B-1----:R-:W-:Y:S02]  /*125d0*/  F2FP.F16.F32.PACK_AB R8, RZ, R6 ;  /* 0x00000006ff08723e */ /* 0x002fe400000000ff */
[----:B------:R-:W2:Y:S04]  /*125e0*/  LDL.LU R6, [R1+0x48] ;  /* 0x0000480001067983 */ /* 0x000ea80000300800 */
[----:B------:R1:W-:Y:S04]  /*125f0*/  @P4 STG.E.U16 desc[UR20][R4.64+0x30], R9 ;  /* 0x0000300904004986 */ /* 0x0003e8000c101514 */
[----:B------:R-:W-:Y:S01]  /*12600*/  @P2 STG.E.U16 desc[UR20][R4.64+0x32], R10 ;  /* 0x0000320a04002986 */ /* 0x000fe2000c101514 */
[C---:B------:R-:W-:Y:S01]  /*12610*/  ISETP.GT.AND P2, PT, R0.reuse, 0x20, P0 ;  /* 0x000000200000780c */ /* 0x040fe20000744270 */
[----:B---3--:R-:W-:Y:S01]  /*12620*/  FMUL R7, R7, UR11 ;  /* 0x0000000b07077c20 */ /* 0x008fe20008400000 */
[----:B------:R-:W-:-:S02]  /*12630*/  ISETP.GT.AND P3, PT, R0, 0x21, P0 ;  /* 0x000000210000780c */ /* 0x000fc40000764270 */
[----:B------:R-:W-:Y:S02]  /*12640*/  ISETP.GT.AND P4, PT, R0, 0x20, P1 ;  /* 0x000000200000780c */ /* 0x000fe40000f84270 */
[----:B------:R-:W-:-:S07]  /*12650*/  F2FP.F16.F32.PACK_AB R7, RZ, R7 ;  /* 0x00000007ff07723e */ /* 0x000fce00000000ff */
[----:B------:R3:W-:Y:S01]  /*12660*/  @P2 STG.E.U16 desc[UR20][R2.64+0x40], R8 ;  /* 0x0000400802002986 */ /* 0x0007e2000c101514 */
[----:B------:R-:W-:Y:S02]  /*12670*/  ISETP.GT.AND P2, PT, R0, 0x21, P1 ;  /* 0x000000210000780c */ /* 0x000fe40000f44270 */
[----:B-1----:R-:W-:Y:S01]  /*12680*/  PRMT R9, R7, 0x7610, R9 ;  /* 0x0000761007097816 */ /* 0x002fe20000000009 */
[----:B------:R-:W-:-:S04]  /*12690*/  FMUL R7, R250, UR11 ;  /* 0x0000000bfa077c20 */ /* 0x000fc80008400000 */
[----:B------:R1:W-:Y:S01]  /*126a0*/  @P3 STG.E.U16 desc[UR20][R2.64+0x42], R9 ;  /* 0x0000420902003986 */ /* 0x0003e2000c101514 */
[----:B------:R-:W-:Y:S01]  /*126b0*/  ISETP.GT.AND P3, PT, R0, 0x29, P0 ;  /* 0x000000290000780c */ /* 0x000fe20000764270 */
[----:B---3--:R-:W-:Y:S01]  /*126c0*/  FMUL R8, R249, UR11 ;  /* 0x0000000bf9087c20 */ /* 0x008fe20008400000 */
[----:B------:R-:W-:-:S04]  /*126d0*/  F2FP.F16.F32.PACK_AB R7, RZ, R7 ;  /* 0x00000007ff07723e */ /* 0x000fc800000000ff */
[----:B------:R-:W-:Y:S02]  /*126e0*/  F2FP.F16.F32.PACK_AB R8, RZ, R8 ;  /* 0x00000008ff08723e */ /* 0x000fe400000000ff */
[----:B------:R-:W-:Y:S02]  /*126f0*/  PRMT R15, R7, 0x7610, R15 ;  /* 0x00007610070f7816 */ /* 0x000fe4000000000f */
[----:B------:R-:W-:Y:S01]  /*12700*/  PRMT R17, R8, 0x7610, R17 ;  /* 0x0000761008117816 */ /* 0x000fe20000000011 */
[----:B------:R-:W-:Y:S01]  /*12710*/  FMUL R7, R247, UR11 ;  /* 0x0000000bf7077c20 */ /* 0x000fe20008400000 */
[----:B------:R-:W-:-:S04]  /*12720*/  FMUL R8, R246, UR11 ;  /* 0x0000000bf6087c20 */ /* 0x000fc80008400000 */
[----:B------:R-:W-:Y:S02]  /*12730*/  F2FP.F16.F32.PACK_AB R7, RZ, R7 ;  /* 0x00000007ff07723e */ /* 0x000fe400000000ff */
[----:B------:R-:W-:Y:S01]  /*12740*/  F2FP.F16.F32.PACK_AB R8, RZ, R8 ;  /* 0x00000008ff08723e */ /* 0x000fe200000000ff */
[----:B-1----:R-:W-:Y:S01]  /*12750*/  FMUL R9, R245, UR11 ;  /* 0x0000000bf5097c20 */ /* 0x002fe20008400000 */
[----:B------:R-:W-:-:S04]  /*12760*/  F2FP.F16.F32.PACK_AB R12, RZ, R12 ;  /* 0x0000000cff0c723e */ /* 0x000fc800000000ff */
[----:B------:R-:W-:Y:S02]  /*12770*/  F2FP.F16.F32.PACK_AB R9, RZ, R9 ;  /* 0x00000009ff09723e */ /* 0x000fe400000000ff */
[----:B------:R-:W-:Y:S02]  /*12780*/  F2FP.F16.F32.PACK_AB R16, RZ, R16 ;  /* 0x00000010ff10723e */ /* 0x000fe400000000ff */
[----:B------:R-:W-:Y:S02]  /*12790*/  F2FP.F16.F32.PACK_AB R18, RZ, R18 ;  /* 0x00000012ff12723e */ /* 0x000fe400000000ff */
[----:B------:R-:W-:Y:S02]  /*127a0*/  F2FP.F16.F32.PACK_AB R20, RZ, R20 ;  /* 0x00000014ff14723e */ /* 0x000fe400000000ff */
[----:B------:R-:W-:Y:S02]  /*127b0*/  F2FP.F16.F32.PACK_AB R19, RZ, R19 ;  /* 0x00000013ff13723e */ /* 0x000fe400000000ff */
[----:B------:R-:W-:-:S02]  /*127c0*/  F2FP.F16.F32.PACK_AB R21, RZ, R21 ;  /* 0x00000015ff15723e */ /* 0x000fc400000000ff */
        /* <DEDUP_REMOVED lines=25> */
[----:B------:R-:W-:Y:S01]  /*12960*/  F2FP.F16.F32.PACK_AB R239, RZ, R239 ;  /* 0x000000efffef723e */ /* 0x000fe200000000ff */
[----:B--2---:R-:W-:-:S05]  /*12970*/  FMUL R6, R6, UR11 ;  /* 0x0000000b06067c20 */ /* 0x004fca0008400000 */
[----:B------:R-:W-:-:S04]  /*12980*/  F2FP.F16.F32.PACK_AB R6, RZ, R6 ;  /* 0x00000006ff06723e */ /* 0x000fc800000000ff */
[----:B------:R-:W-:Y:S01]  /*12990*/  PRMT R10, R6, 0x7610, R10 ;  /* 0x00007610060a7816 */ /* 0x000fe2000000000a */
[----:B------:R-:W-:-:S05]  /*129a0*/  FMUL R6, R252, UR11 ;  /* 0x0000000bfc067c20 */ /* 0x000fca0008400000 */
[----:B------:R-:W-:-:S04]  /*129b0*/  F2FP.F16.F32.PACK_AB R6, RZ, R6 ;  /* 0x00000006ff06723e */ /* 0x000fc800000000ff */
[----:B------:R-:W-:Y:S01]  /*129c0*/  PRMT R11, R6, 0x7610, R11 ;  /* 0x00007610060b7816 */ /* 0x000fe2000000000b */
[----:B------:R1:W-:Y:S01]  /*129d0*/  @P4 STG.E.U16 desc[UR20][R4.64+0x40], R10 ;  /* 0x0000400a04004986 */ /* 0x0003e2000c101514 */
[----:B------:R-:W-:-:S03]  /*129e0*/  FMUL R6, R251, UR11 ;  /* 0x0000000bfb067c20 */ /* 0x000fc60008400000 */
[----:B------:R2:W-:Y:S01]  /*129f0*/  @P2 STG.E.U16 desc[UR20][R4.64+0x42], R11 ;  /* 0x0000420b04002986 */ /* 0x0005e2000c101514 */
[C---:B------:R-:W-:Y:S02]  /*12a00*/  ISETP.GT.AND P2, PT, R0.reuse, 0x28, P0 ;  /* 0x000000280000780c */ /* 0x040fe40000744270 */
[----:B------:R-:W-:Y:S02]  /*12a10*/  ISETP.GT.AND P4, PT, R0, 0x28, P1 ;  /* 0x000000280000780c */ /* 0x000fe40000f84270 */
[----:B------:R-:W-:-:S04]  /*12a20*/  F2FP.F16.F32.PACK_AB R6, RZ, R6 ;  /* 0x00000006ff06723e */ /* 0x000fc800000000ff */
[----:B------:R-:W-:Y:S01]  /*12a30*/  PRMT R13, R6, 0x7610, R13 ;  /* 0x00007610060d7816 */ /* 0x000fe2000000000d */
[----:B------:R-:W-:Y:S01]  /*12a40*/  @P3 STG.E.U16 desc[UR20][R2.64+0x52], R15 ;  /* 0x0000520f02003986 */ /* 0x000fe2000c101514 */
[----:B------:R-:W-:-:S03]  /*12a50*/  ISETP.GT.AND P3, PT, R0, 0x30, P0 ;  /* 0x000000300000780c */ /* 0x000fc60000764270 */
[----:B------:R3:W-:Y:S01]  /*12a60*/  @P2 STG.E.U16 desc[UR20][R2.64+0x50], R13 ;  /* 0x0000500d02002986 */ /* 0x0007e2000c101514 */
[----:B------:R-:W-:Y:S01]  /*12a70*/  ISETP.GT.AND P2, PT, R0, 0x29, P1 ;  /* 0x000000290000780c */ /* 0x000fe20000f44270 */
[----:B------:R-:W-:Y:S02]  /*12a80*/  FMUL R6, R248, UR11 ;  /* 0x0000000bf8067c20 */ /* 0x000fe40008400000 */
[----:B------:R4:W-:Y:S01]  /*12a90*/  @P4 STG.E.U16 desc[UR20][R4.64+0x50], R17 ;  /* 0x0000501104004986 */ /* 0x0009e2000c101514 */
[----:B------:R-:W-:Y:S02]  /*12aa0*/  ISETP.GT.AND P4, PT, R0, 0x31, P0 ;  /* 0x000000310000780c */ /* 0x000fe40000784270 */
[----:B------:R-:W-:Y:S01]  /*12ab0*/  F2FP.F16.F32.PACK_AB R6, RZ, R6 ;  /* 0x00000006ff06723e */ /* 0x000fe200000000ff */
[----:B-1----:R-:W-:Y:S01]  /*12ac0*/  FMUL R10, R244, UR11 ;  /* 0x0000000bf40a7c20 */ /* 0x002fe20008400000 */
[----:B--2---:R-:W-:-:S05]  /*12ad0*/  FMUL R11, R243, UR11 ;  /* 0x0000000bf30b7c20 */ /* 0x004fca0008400000 */
[----:B------:R-:W-:Y:S01]  /*12ae0*/  @P2 STG.E.U16 desc[UR20][R4.64+0x52], R6 ;  /* 0x0000520604002986 */ /* 0x000fe2000c101514 */
[----:B------:R-:W-:-:S03]  /*12af0*/  ISETP.GT.AND P2, PT, R0, 0x31, P1 ;  /* 0x000000310000780c */ /* 0x000fc60000f44270 */
[----:B------:R-:W-:Y:S01]  /*12b00*/  @P3 STG.E.U16 desc[UR20][R2.64+0x60], R7 ;  /* 0x0000600702003986 */ /* 0x000fe2000c101514 */
[----:B------:R-:W-:-:S03]  /*12b10*/  ISETP.GT.AND P3, PT, R0, 0x38, P0 ;  /* 0x000000380000780c */ /* 0x000fc60000764270 */
[----:B------:R-:W-:Y:S01]  /*12b20*/  @P4 STG.E.U16 desc[UR20][R2.64+0x62], R8 ;  /* 0x0000620802004986 */ /* 0x000fe2000c101514 */
[C---:B------:R-:W-:Y:S02]  /*12b30*/  ISETP.GT.AND P4, PT, R0.reuse, 0x39, P0 ;  /* 0x000000390000780c */ /* 0x040fe40000784270 */
[----:B------:R-:W-:Y:S02]  /*12b40*/  F2FP.F16.F32.PACK_AB R10, RZ, R10 ;  /* 0x0000000aff0a723e */ /* 0x000fe400000000ff */
[----:B------:R-:W-:Y:S01]  /*12b50*/  F2FP.F16.F32.PACK_AB R11, RZ, R11 ;  /* 0x0000000bff0b723e */ /* 0x000fe200000000ff */
[----:B------:R-:W-:Y:S01]  /*12b60*/  @P5 STG.E.U16 desc[UR20][R4.64+0x60], R9 ;  /* 0x0000600904005986 */ /* 0x000fe2000c101514 */
[----:B------:R-:W-:-:S03]  /*12b70*/  ISETP.GT.AND P5, PT, R0, 0x38, P1 ;  /* 0x000000380000780c */ /* 0x000fc60000fa4270 */
[----:B------:R-:W-:Y:S01]  /*12b80*/  @P2 STG.E.U16 desc[UR20][R4.64+0x62], R10 ;  /* 0x0000620a04002986 */ /* 0x000fe2000c101514 */
[----:B------:R-:W-:Y:S01]  /*12b90*/  ISETP.GT.AND P2, PT, R0, 0x39, P1 ;  /* 0x000000390000780c */ /* 0x000fe20000f44270 */
[----:B---3--:R-:W-:Y:S02]  /*12ba0*/  FMUL R13, R242, UR11 ;  /* 0x0000000bf20d7c20 */ /* 0x008fe40008400000 */
[----:B------:R-:W-:Y:S01]  /*12bb0*/  @P3 STG.E.U16 desc[UR20][R2.64+0x70], R11 ;  /* 0x0000700b02003986 */ /* 0x000fe2000c101514 */
[C---:B------:R-:W-:Y:S01]  /*12bc0*/  ISETP.GT.AND P3, PT, R0.reuse, 0x40, P0 ;  /* 0x000000400000780c */ /* 0x040fe20000764270 */
[----:B------:R-:W-:Y:S02]  /*12bd0*/  FMUL R15, R241, UR11 ;  /* 0x0000000bf10f7c20 */ /* 0x000fe40008400000 */
[----:B------:R-:W-:Y:S01]  /*12be0*/  @P4 STG.E.U16 desc[UR20][R2.64+0x72], R12 ;  /* 0x0000720c02004986 */ /* 0x000fe2000c101514 */
[----:B------:R-:W-:Y:S02]  /*12bf0*/  ISETP.GT.AND P4, PT, R0, 0x41, P0 ;  /* 0x000000410000780c */ /* 0x000fe40000784270 */
[----:B------:R-:W-:-:S02]  /*12c00*/  F2FP.F16.F32.PACK_AB R13, RZ, R13 ;  /* 0x0000000dff0d723e */ /* 0x000fc400000000ff */
[----:B------:R-:W-:-:S03]  /*12c10*/  F2FP.F16.F32.PACK_AB R15, RZ, R15 ;  /* 0x0000000fff0f723e */ /* 0x000fc600000000ff */
[----:B------:R-:W-:Y:S01]  /*12c20*/  @P5 STG.E.U16 desc[UR20][R4.64+0x70], R13 ;  /* 0x0000700d04005986 */ /* 0x000fe2000c101514 */
[----:B------:R-:W-:-:S03]  /*12c30*/  ISETP.GT.AND P5, PT, R0, 0x40, P1 ;  /* 0x000000400000780c */ /* 0x000fc60000fa4270 */
[----:B------:R-:W-:Y:S01]  /*12c40*/  @P2 STG.E.U16 desc[UR20][R4.64+0x72], R15 ;  /* 0x0000720f04002986 */ /* 0x000fe2000c101514 */
[----:B------:R-:W-:Y:S01]  /*12c50*/  ISETP.GT.AND P2, PT, R0, 0x41, P1 ;  /* 0x000000410000780c */ /* 0x000fe20000f44270 */
[----:B----4-:R-:W-:Y:S02]  /*12c60*/  FMUL R17, R240, UR11 ;  /* 0x0000000bf0117c20 */ /* 0x010fe40008400000 */
[----:B------:R-:W-:Y:S01]  /*12c70*/  @P3 STG.E.U16 desc[UR20][R2.64+0x80], R16 ;  /* 0x0000801002003986 */ /* 0x000fe2000c101514 */
[----:B------:R-:W-:-:S03]  /*12c80*/  ISETP.GT.AND P3, PT, R0, 0x48, P0 ;  /* 0x000000480000780c */ /* 0x000fc60000764270 */
[----:B------:R-:W-:Y:S01]  /*12c90*/  @P4 STG.E.U16 desc[UR20][R2.64+0x82], R18 ;  /* 0x0000821202004986 */ /* 0x000fe2000c101514 */
[----:B------:R-:W-:Y:S02]  /*12ca0*/  ISETP.GT.AND P4, PT, R0, 0x49, P0 ;  /* 0x000000490000780c */ /* 0x000fe40000784270 */
[----:B------:R-:W-:-:S05]  /*12cb0*/  F2FP.F16.F32.PACK_AB R17, RZ, R17 ;  /* 0x00000011ff11723e */ /* 0x000fca00000000ff */
[----:B------:R-:W-:Y:S01]  /*12cc0*/  @P5 STG.E.U16 desc[UR20][R4.64+0x80], R17 ;  /* 0x0000801104005986 */ /* 0x000fe2000c101514 */
[----:B------:R-:W-:-:S03]  /*12cd0*/  ISETP.GT.AND P5, PT, R0, 0x48, P1 ;  /* 0x000000480000780c */ /* 0x000fc60000fa4270 */
        /* <DEDUP_REMOVED lines=43> */
[C---:B------:R-:W-:Y:S02]  /*12f90*/  ISETP.GT.AND P3, PT, R0.reuse, 0x78, P0 ;  /* 0x000000780000780c */ /* 0x040fe40000764270 */
[C---:B------:R-:W-:Y:S01]  /*12fa0*/  ISETP.GT.AND P0, PT, R0.reuse, 0x79, P0 ;  /* 0x000000790000780c */ /* 0x040fe20000704270 */
[----:B------:R-:W-:Y:S01]  /*12fb0*/  @P4 STG.E.U16 desc[UR20][R2.64+0xe2], R233 ;  /* 0x0000e2e902004986 */ /* 0x000fe2000c101514 */
[C---:B------:R-:W-:Y:S02]  /*12fc0*/  ISETP.GT.AND P4, PT, R0.reuse, 0x78, P1 ;  /* 0x000000780000780c */ /* 0x040fe40000f84270 */
[----:B------:R-:W-:Y:S01]  /*12fd0*/  ISETP.GT.AND P1, PT, R0, 0x79, P1 ;  /* 0x000000790000780c */ /* 0x000fe20000f24270 */
[----:B------:R-:W-:Y:S01]  /*12fe0*/  @P5 STG.E.U16 desc[UR20][R4.64+0xe0], R234 ;  /* 0x0000e0ea04005986 */ /* 0x000fe2000c101514 */
[----:B------:R-:W-:-:S03]  /*12ff0*/  USHF.L.U32 UR10, UR6, 0x1, URZ ;  /* 0x00000001060a7899 */ /* 0x000fc6000800063f */
[----:B------:R-:W-:Y:S04]  /*13000*/  @P2 STG.E.U16 desc[UR20][R4.64+0xe2], R235 ;  /* 0x0000e2eb04002986 */ /* 0x000fe8000c101514 */
[----:B------:R-:W-:Y:S04]  /*13010*/  @P3 STG.E.U16 desc[UR20][R2.64+0xf0], R236 ;  /* 0x0000f0ec02003986 */ /* 0x000fe8000c101514 */
[----:B------:R-:W-:Y:S01]  /*13020*/  @P0 STG.E.U16 desc[UR20][R2.64+0xf2], R237 ;  /* 0x0000f2ed02000986 */ /* 0x000fe2000c101514 */
[----:B------:R-:W-:-:S03]  /*13030*/  ISETP.GT.AND P0, PT, R14, 0x48, PT ;  /* 0x000000480e00780c */ /* 0x000fc60003f04270 */
[----:B------:R-:W-:Y:S01]  /*13040*/  @P4 STG.E.U16 desc[UR20][R4.64+0xf0], R238 ;  /* 0x0000f0ee04004986 */ /* 0x000fe2000c101514 */
[----:B------:R-:W-:-:S03]  /*13050*/  USHF.L.U64.HI UR6, UR6, 0x1, UR7 ;  /* 0x0000000106067899 */ /* 0x000fc60008010207 */
[----:B------:R1:W-:Y:S01]  /*13060*/  @P1 STG.E.U16 desc[UR20][R4.64+0xf2], R239 ;  /* 0x0000f2ef04001986 */ /* 0x0003e2000c101514 */
[----:B------:R-:W-:Y:S02]  /*13070*/  ISETP.GT.AND P1, PT, R14, 0x40, PT ;  /* 0x000000400e00780c */ /* 0x000fe40003f24270 */
[C---:B------:R-:W-:Y:S02]  /*13080*/  ISETP.GT.AND P3, PT, R0.reuse, RZ, P0 ;  /* 0x000000ff0000720c */ /* 0x040fe40000764270 */
[C---:B------:R-:W-:Y:S02]  /*13090*/  ISETP.GT.AND P5, PT, R0.reuse, RZ, P1 ;  /* 0x000000ff0000720c */ /* 0x040fe40000fa4270 */
[----:B------:R-:W-:Y:S02]  /*130a0*/  ISETP.GT.AND P4, PT, R0, 0x1, P1 ;  /* 0x000000010000780c */ /* 0x000fe40000f84270 */
[----:B-1----:R-:W-:Y:S02]  /*130b0*/  IADD3 R4, P6, R2, UR10, RZ ;  /* 0x0000000a02047c10 */ /* 0x002fe4000ffde0ff */
[----:B------:R-:W-:-:S02]  /*130c0*/  ISETP.GT.AND P2, PT, R0, 0x1, P0 ;  /* 0x000000010000780c */ /* 0x000fc40000744270 */
[----:B------:R-:W-:Y:S02]  /*130d0*/  IADD3.X R5, R3, UR6, RZ, P6, !PT ;  /* 0x0000000603057c10 */ /* 0x000fe4000b7fe4ff */
[----:B------:R-:W-:Y:S02]  /*130e0*/  IADD3 R10, P6, R4, UR9, RZ ;  /* 0x00000009040a7c10 */ /* 0x000fe4000ffde0ff */
[----:B------:R-:W-:Y:S02]  /*130f0*/  F2FP.F16.F32.PACK_AB R152, RZ, R152 ;  /* 0x00000098ff98723e */ /* 0x000fe400000000ff */
[----:B------:R-:W-:Y:S02]  /*13100*/  F2FP.F16.F32.PACK_AB R153, RZ, R153 ;  /* 0x00000099ff99723e */ /* 0x000fe400000000ff */
[----:B------:R-:W-:Y:S02]  /*13110*/  F2FP.F16.F32.PACK_AB R154, RZ, R154 ;  /* 0x0000009aff9a723e */ /* 0x000fe400000000ff */
[----:B------:R-:W-:Y:S01]  /*13120*/  IADD3.X R11, R5, UR8, RZ, P6, !PT ;  /* 0x00000008050b7c10 */ /* 0x000fe2000b7fe4ff */
[----:B------:R-:W-:Y:S01]  /*13130*/  FMUL R6, R156, UR11 ;  /* 0x0000000b9c067c20 */ /* 0x000fe20008400000 */
[----:B------:R-:W-:Y:S01]  /*13140*/  F2FP.F16.F32.PACK_AB R155, RZ, R155 ;  /* 0x0000009bff9b723e */ /* 0x000fe200000000ff */
[----:B------:R-:W-:Y:S01]  /*13150*/  @P5 STG.E.U16 desc[UR20][R4.64], R152 ;  /* 0x0000009804005986 */ /* 0x000fe2000c101514 */
[----:B------:R-:W-:-:S03]  /*13160*/  FMUL R7, R157, UR11 ;  /* 0x0000000b9d077c20 */ /* 0x000fc60008400000 */
[----:B------:R-:W-:Y:S01]  /*13170*/  @P4 STG.E.U16 desc[UR20][R4.64+0x2], R153 ;  /* 0x0000029904004986 */ /* 0x000fe2000c101514 */
[----:B------:R-:W-:-:S03]  /*13180*/  ISETP.GT.AND P4, PT, R0, 0x9, P1 ;  /* 0x000000090000780c */ /* 0x000fc60000f84270 */
[----:B------:R-:W-:Y:S01]  /*13190*/  @P3 STG.E.U16 desc[UR20][R10.64], R154 ;  /* 0x0000009a0a003986 */ /* 0x000fe2000c101514 */
[C---:B------:R-:W-:Y:S02]  /*131a0*/  ISETP.GT.AND P3, PT, R0.reuse, 0x8, P1 ;  /* 0x000000080000780c */ /* 0x040fe40000f64270 */
[----:B------:R-:W-:Y:S01]  /*131b0*/  F2FP.F16.F32.PACK_AB R6, RZ, R6 ;  /* 0x00000006ff06723e */ /* 0x000fe200000000ff */
[----:B------:R1:W-:Y:S01]  /*131c0*/  @P2 STG.E.U16 desc[UR20][R10.64+0x2], R155 ;  /* 0x0000029b0a002986 */ /* 0x0003e2000c101514 */
[----:B------:R-:W-:Y:S02]  /*131d0*/  ISETP.GT.AND P2, PT, R0, 0x8, P0 ;  /* 0x000000080000780c */ /* 0x000fe40000744270 */
[----:B------:R-:W-:Y:S01]  /*131e0*/  MOV R9, UR9 ;  /* 0x0000000900097c02 */ /* 0x000fe20008000f00 */
[----:B------:R-:W-:Y:S01]  /*131f0*/  FMUL R8, R158, UR11 ;  /* 0x0000000b9e087c20 */ /* 0x000fe20008400000 */
[----:B------:R-:W-:Y:S02]  /*13200*/  F2FP.F16.F32.PACK_AB R7, RZ, R7 ;  /* 0x00000007ff07723e */ /* 0x000fe400000000ff */
[----:B-1----:R-:W-:Y:S01]  /*13210*/  PRMT R10, R6, 0x7610, R10 ;  /* 0x00007610060a7816 */ /* 0x002fe2000000000a */
[----:B------:R-:W-:Y:S01]  /*13220*/  IMAD.U32 R11, RZ, RZ, UR8 ;  /* 0x00000008ff0b7e24 */ /* 0x000fe2000f8e00ff */
[----:B------:R-:W-:-:S02]  /*13230*/  IADD3 R6, P5, P6, R9, UR10, R2 ;  /* 0x0000000a09067c10 */ /* 0x000fc4000febe002 */
[----:B------:R-:W-:Y:S02]  /*13240*/  PRMT R9, R7, 0x7610, R9 ;  /* 0x0000761007097816 */ /* 0x000fe40000000009 */
[----:B------:R-:W-:Y:S02]  /*13250*/  F2FP.F16.F32.PACK_AB R8, RZ, R8 ;  /* 0x00000008ff08723e */ /* 0x000fe400000000ff */
[----:B------:R-:W-:Y:S01]  /*13260*/  IADD3.X R7, R11, UR6, R3, P5, P6 ;  /* 0x000000060b077c10 */ /* 0x000fe2000afec403 */
[----:B------:R-:W-:Y:S01]  /*13270*/  @P3 STG.E.U16 desc[UR20][R4.64+0x10], R10 ;  /* 0x0000100a04003986 */ /* 0x000fe2000c101514 */
[----:B------:R-:W-:-:S03]  /*13280*/  ISETP.GT.AND P3, PT, R0, 0x9, P0 ;  /* 0x000000090000780c */ /* 0x000fc60000764270 */
[----:B------:R-:W-:Y:S01]  /*13290*/  @P4 STG.E.U16 desc[UR20][R4.64+0x12], R9 ;  /* 0x0000120904004986 */ /* 0x000fe2000c101514 */
[C---:B------:R-:W-:Y:S01]  /*132a0*/  ISETP.GT.AND P4, PT, R0.reuse, 0x10, P1 ;  /* 0x000000100000780c */ /* 0x040fe20000f84270 */
[----:B------:R-:W-:Y:S01]  /*132b0*/  FMUL R159, R159, UR11 ;  /* 0x0000000b9f9f7c20 */ /* 0x000fe20008400000 */
[C---:B------:R-:W-:Y:S01]  /*132c0*/  ISETP.GT.AND P5, PT, R0.reuse, 0x11, P1 ;  /* 0x000000110000780c */ /* 0x040fe20000fa4270 */
[----:B------:R-:W-:Y:S01]  /*132d0*/  @P2 STG.E.U16 desc[UR20][R6.64+0x10], R8 ;  /* 0x0000100806002986 */ /* 0x000fe2000c101514 */
[----:B------:R-:W-:Y:S01]  /*132e0*/  ISETP.GT.AND P2, PT, R0, 0x10, P0 ;  /* 0x000000100000780c */ /* 0x000fe20000744270 */
[----:B------:R-:W-:Y:S01]  /*132f0*/  FMUL R160, R160, UR11 ;  /* 0x0000000ba0a07c20 */ /* 0x000fe20008400000 */
[----:B------:R-:W-:Y:S01]  /*13300*/  FMUL R161, R161, UR11 ;  /* 0x0000000ba1a17c20 */ /* 0x000fe20008400000 */
[----:B------:R-:W-:Y:S01]  /*13310*/  FMUL R162, R162, UR11 ;  /* 0x0000000ba2a27c20 */ /* 0x000fe20008400000 */
[----:B------:R-:W-:Y:S02]  /*13320*/  F2FP.F16.F32.PACK_AB R159, RZ, R159 ;  /* 0x0000009fff9f723e */ /* 0x000fe400000000ff */
[----:B------:R-:W-:-:S02]  /*13330*/  F2FP.F16.F32.PACK_AB R160, RZ, R160 ;  /* 0x000000a0ffa0723e */ /* 0x000fc400000000ff */
[----:B------:R-:W-:Y:S02]  /*13340*/  F2FP.F16.F32.PACK_AB R161, RZ, R161 ;  /* 0x000000a1ffa1723e */ /* 0x000fe400000000ff */
[----:B------:R-:W-:Y:S01]  /*13350*/  F2FP.F16.F32.PACK_AB R162, RZ, R162 ;  /* 0x000000a2ffa2723e */ /* 0x000fe200000000ff */
[----:B------:R-:W-:Y:S01]  /*13360*/  @P3 STG.E.U16 desc[UR20][R6.64+0x12], R159 ;  /* 0x0000129f06003986 */ /* 0x000fe2000c101514 */
[----:B------:R-:W-:-:S03]  /*13370*/  ISETP.GT.AND P3, PT, R0, 0x11, P0 ;  /* 0x000000110000780c */ /* 0x000fc60000764270 */
[----:B------:R-:W-:Y:S01]  /*13380*/  @P4 STG.E.U16 desc[UR20][R4.64+0x20], R160 ;  /* 0x000020a004004986 */ /* 0x000fe2000c101514 */
[C---:B------:R-:W-:Y:S01]  /*13390*/  ISETP.GT.AND P4, PT, R0.reuse, 0x18, P1 ;  /* 0x000000180000780c */ /* 0x040fe20000f84270 */
[----:B------:R-:W-:Y:S02]  /*133a0*/  FMUL R163, R163, UR11 ;  /* 0x0000000ba3a37c20 */ /* 0x000fe40008400000 */
[----:B------:R-:W-:Y:S01]  /*133b0*/  @P5 STG.E.U16 desc[UR20][R4.64+0x22], R161 ;  /* 0x000022a104005986 */ /* 0x000fe2000c101514 */
[----:B------:R-:W-:Y:S01]  /*133c0*/  ISETP.GT.AND P5, PT, R0, 0x19, P1 ;  /* 0x000000190000780c */ /* 0x000fe20000fa4270 */
[----:B------:R-:W-:Y:S02]  /*133d0*/  FMUL R164, R164, UR11 ;  /* 0x0000000ba4a47c20 */ /* 0x000fe40008400000 */
[----:B------:R-:W-:Y:S01]  /*133e0*/  @P2 STG.E.U16 desc[UR20][R6.64+0x20], R162 ;  /* 0x000020a206002986 */ /* 0x000fe2000c101514 */
[----:B------:R-:W-:Y:S01]  /*133f0*/  ISETP.GT.AND P2, PT, R0, 0x18, P0 ;  /* 0x000000180000780c */ /* 0x000fe20000744270 */
[----:B------:R-:W-:Y:S01]  /*13400*/  FMUL R165, R165, UR11 ;  /* 0x0000000ba5a57c20 */ /* 0x000fe20008400000 */
[----:B------:R-:W-:Y:S01]  /*13410*/  FMUL R166, R166, UR11 ;  /* 0x0000000ba6a67c20 */ /* 0x000fe20008400000 */
[----:B------:R-:W-:-:S02]  /*13420*/  F2FP.F16.F32.PACK_AB R163, RZ, R163 ;  /* 0x000000a3ffa3723e */ /* 0x000fc400000000ff */
[----:B------:R-:W-:Y:S02]  /*13430*/  F2FP.F16.F32.PACK_AB R164, RZ, R164 ;  /* 0x000000a4ffa4723e */ /* 0x000fe400000000ff */
        /* <DEDUP_REMOVED lines=181> */
[C---:B------:R-:W-:Y:S02]  /*13f90*/  ISETP.GT.AND P4, PT, R0.reuse, 0x71, P0 ;  /* 0x000000710000780c */ /* 0x040fe40000784270 */
[----:B------:R-:W-:Y:S01]  /*13fa0*/  ISETP.GT.AND P1, PT, R0, 0x79, P1 ;  /* 0x000000790000780c */ /* 0x000fe20000f24270 */
[----:B------:R-:W-:Y:S01]  /*13fb0*/  @P5 STG.E.U16 desc[UR20][R4.64+0xe2], R209 ;  /* 0x0000e2d104005986 */ /* 0x000fe2000c101514 */
[----:B------:R-:W-:-:S03]  /*13fc0*/  FMUL R211, R211, UR11 ;  /* 0x0000000bd3d37c20 */ /* 0x000fc60008400000 */
[----:B------:R-:W-:Y:S01]  /*13fd0*/  @P2 STG.E.U16 desc[UR20][R6.64+0xe0], R210 ;  /* 0x0000e0d206002986 */ /* 0x000fe2000c101514 */
[----:B------:R-:W-:Y:S01]  /*13fe0*/  ISETP.GT.AND P2, PT, R0, 0x78, P0 ;  /* 0x000000780000780c */ /* 0x000fe20000744270 */
[----:B------:R-:W-:Y:S01]  /*13ff0*/  FMUL R212, R212, UR11 ;  /* 0x0000000bd4d47c20 */ /* 0x000fe20008400000 */
[----:B------:R-:W-:Y:S01]  /*14000*/  FMUL R213, R213, UR11 ;  /* 0x0000000bd5d57c20 */ /* 0x000fe20008400000 */
[----:B------:R-:W-:Y:S02]  /*14010*/  F2FP.F16.F32.PACK_AB R211, RZ, R211 ;  /* 0x000000d3ffd3723e */ /* 0x000fe400000000ff */
[----:B------:R-:W-:Y:S01]  /*14020*/  ISETP.GT.AND P0, PT, R0, 0x79, P0 ;  /* 0x000000790000780c */ /* 0x000fe20000704270 */
[----:B------:R-:W-:Y:S01]  /*14030*/  FMUL R214, R214, UR11 ;  /* 0x0000000bd6d67c20 */ /* 0x000fe20008400000 */
[----:B------:R-:W-:Y:S02]  /*14040*/  F2FP.F16.F32.PACK_AB R212, RZ, R212 ;  /* 0x000000d4ffd4723e */ /* 0x000fe400000000ff */
[----:B------:R-:W-:Y:S01]  /*14050*/  F2FP.F16.F32.PACK_AB R213, RZ, R213 ;  /* 0x000000d5ffd5723e */ /* 0x000fe200000000ff */
[----:B------:R-:W-:Y:S01]  /*14060*/  @P4 STG.E.U16 desc[UR20][R6.64+0xe2], R211 ;  /* 0x0000e2d306004986 */ /* 0x000fe2000c101514 */
[----:B------:R-:W-:Y:S01]  /*14070*/  F2FP.F16.F32.PACK_AB R214, RZ, R214 ;  /* 0x000000d6ffd6723e */ /* 0x000fe200000000ff */
[----:B------:R-:W-:-:S02]  /*14080*/  USHF.L.U32 UR7, UR14, 0x8, URZ ;  /* 0x000000080e077899 */ /* 0x000fc4000800063f */
[----:B------:R-:W-:Y:S04]  /*14090*/  @P3 STG.E.U16 desc[UR20][R4.64+0xf0], R212 ;  /* 0x0000f0d404003986 */ /* 0x000fe8000c101514 */
[----:B------:R1:W-:Y:S01]  /*140a0*/  @P1 STG.E.U16 desc[UR20][R4.64+0xf2], R213 ;  /* 0x0000f2d504001986 */ /* 0x0003e2000c101514 */
[----:B------:R-:W-:Y:S01]  /*140b0*/  FMUL R215, R215, UR11 ;  /* 0x0000000bd7d77c20 */ /* 0x000fe20008400000 */
[----:B------:R-:W-:Y:S01]  /*140c0*/  USHF.L.U64.HI UR6, UR14, 0x8, UR15 ;  /* 0x000000080e067899 */ /* 0x000fe2000801020f */
[----:B-1----:R-:W-:Y:S02]  /*140d0*/  @P2 IMAD.MOV.U32 R4, RZ, RZ, R6 ;  /* 0x000000ffff042224 */ /* 0x002fe400078e0006 */
[----:B------:R-:W-:Y:S01]  /*140e0*/  @P2 IMAD.MOV.U32 R5, RZ, RZ, R7 ;  /* 0x000000ffff052224 */ /* 0x000fe200078e0007 */
[----:B------:R-:W-:-:S04]  /*140f0*/  F2FP.F16.F32.PACK_AB R215, RZ, R215 ;  /* 0x000000d7ffd7723e */ /* 0x000fc800000000ff */
[----:B------:R1:W-:Y:S01]  /*14100*/  @P2 STG.E.U16 desc[UR20][R4.64+0xf0], R214 ;  /* 0x0000f0d604002986 */ /* 0x0003e2000c101514 */
[C---:B------:R-:W-:Y:S01]  /*14110*/  ISETP.GT.AND P3, PT, R14.reuse, 0x80, PT ;  /* 0x000000800e00780c */ /* 0x040fe20003f64270 */
[----:B------:R-:W-:Y:S01]  /*14120*/  IMAD.U32 R9, RZ, RZ, UR6 ;  /* 0x00000006ff097e24 */ /* 0x000fe2000f8e00ff */
[----:B------:R-:W-:Y:S01]  /*14130*/  ISETP.GT.AND P1, PT, R14, 0x88, PT ;  /* 0x000000880e00780c */ /* 0x000fe20003f24270 */
[----:B-1----:R-:W-:Y:S02]  /*14140*/  @P0 IMAD.MOV.U32 R5, RZ, RZ, R7 ;  /* 0x000000ffff050224 */ /* 0x002fe400078e0007 */
[----:B------:R-:W-:Y:S01]  /*14150*/  IMAD.U32 R7, RZ, RZ, UR7 ;  /* 0x00000007ff077e24 */ /* 0x000fe2000f8e00ff */
[----:B------:R-:W-:-:S04]  /*14160*/  @P0 MOV R4, R6 ;  /* 0x0000000600040202 */ /* 0x000fc80000000f00 */
[----:B------:R-:W-:Y:S01]  /*14170*/  IADD3 R6, P5, P6, R2, UR9, R7 ;  /* 0x0000000902067c10 */ /* 0x000fe2000febe007 */
[----:B------:R1:W-:Y:S01]  /*14180*/  @P0 STG.E.U16 desc[UR20][R4.64+0xf2], R215 ;  /* 0x0000f2d704000986 */ /* 0x0003e2000c101514 */
[C---:B------:R-:W-:Y:S02]  /*14190*/  ISETP.GT.AND P0, PT, R0.reuse, RZ, P3 ;  /* 0x000000ff0000720c */ /* 0x040fe40001f04270 */
[----:B------:R-:W-:Y:S02]  /*141a0*/  ISETP.GT.AND P2, PT, R0, 0x1, P3 ;  /* 0x000000010000780c */ /* 0x000fe40001f44270 */
[----:B------:R-:W-:Y:S01]  /*141b0*/  IADD3.X R7, R3, UR8, R9, P5, P6 ;  /* 0x0000000803077c10 */ /* 0x000fe2000afec409 */
[----:B------:R-:W-:Y:S01]  /*141c0*/  FMUL R88, R88, UR11 ;  /* 0x0000000b58587c20 */ /* 0x000fe20008400000 */
[----:B------:R-:W-:Y:S01]  /*141d0*/  ISETP.GT.AND P5, PT, R0, RZ, P1 ;  /* 0x000000ff0000720c */ /* 0x000fe20000fa4270 */
[----:B------:R-:W-:Y:S01]  /*141e0*/  FMUL R89, R89, UR11 ;  /* 0x0000000b59597c20 */ /* 0x000fe20008400000 */
[----:B-1----:R-:W-:Y:S01]  /*141f0*/  IADD3 R4, P4, R2, UR7, RZ ;  /* 0x0000000702047c10 */ /* 0x002fe2000ff9e0ff */
[----:B------:R-:W-:-:S03]  /*14200*/  FMUL R90, R90, UR11 ;  /* 0x0000000b5a5a7c20 */ /* 0x000fc60008400000 */
[----:B------:R-:W-:Y:S02]  /*14210*/  IADD3.X R5, R3, UR6, RZ, P4, !PT ;  /* 0x0000000603057c10 */ /* 0x000fe4000a7fe4ff */
[----:B------:R-:W-:Y:S02]  /*14220*/  IADD3 R8, P4, R4, UR9, RZ ;  /* 0x0000000904087c10 */ /* 0x000fe4000ff9e0ff */
[----:B------:R-:W-:Y:S02]  /*14230*/  F2FP.F16.F32.PACK_AB R88, RZ, R88 ;  /* 0x00000058ff58723e */ /* 0x000fe400000000ff */
[----:B------:R-:W-:Y:S02]  /*14240*/  F2FP.F16.F32.PACK_AB R89, RZ, R89 ;  /* 0x00000059ff59723e */ /* 0x000fe400000000ff */
[----:B------:R-:W-:Y:S02]  /*14250*/  F2FP.F16.F32.PACK_AB R90, RZ, R90 ;  /* 0x0000005aff5a723e */ /* 0x000fe400000000ff */
[----:B------:R-:W-:Y:S01]  /*14260*/  IADD3.X R9, R5, UR8, RZ, P4, !PT ;  /* 0x0000000805097c10 */ /* 0x000fe2000a7fe4ff */
[----:B------:R-:W-:Y:S01]  /*14270*/  @P0 STG.E.U16 desc[UR20][R4.64], R88 ;  /* 0x0000005804000986 */ /* 0x000fe2000c101514 */
[----:B------:R-:W-:-:S02]  /*14280*/  ISETP.GT.AND P0, PT, R0, 0x1, P1 ;  /* 0x000000010000780c */ /* 0x000fc40000f04270 */
[C---:B------:R-:W-:Y:S01]  /*14290*/  ISETP.GT.AND P4, PT, R0.reuse, 0x9, P3 ;  /* 0x000000090000780c */ /* 0x040fe20001f84270 */
[----:B------:R-:W-:Y:S01]  /*142a0*/  @P2 STG.E.U16 desc[UR20][R4.64+0x2], R89 ;  /* 0x0000025904002986 */ /* 0x000fe2000c101514 */
[C---:B------:R-:W-:Y:S01]  /*142b0*/  ISETP.GT.AND P2, PT, R0.reuse, 0x8, P3 ;  /* 0x000000080000780c */ /* 0x040fe20001f44270 */
[----:B------:R-:W-:Y:S02]  /*142c0*/  FMUL R91, R91, UR11 ;  /* 0x0000000b5b5b7c20 */ /* 0x000fe40008400000 */
[----:B------:R-:W-:Y:S01]  /*142d0*/  @P5 STG.E.U16 desc[UR20][R8.64], R90 ;  /* 0x0000005a08005986 */ /* 0x000fe2000c101514 */
[----:B------:R-:W-:Y:S01]  /*142e0*/  ISETP.GT.AND P5, PT, R0, 0x8, P1 ;  /* 0x000000080000780c */ /* 0x000fe20000fa4270 */
[----:B------:R-:W-:Y:S01]  /*142f0*/  FMUL R92, R92, UR11 ;  /* 0x0000000b5c5c7c20 */ /* 0x000fe20008400000 */
[----:B------:R-:W-:Y:S01]  /*14300*/  FMUL R93, R93, UR11 ;  /* 0x0000000b5d5d7c20 */ /* 0x000fe20008400000 */
[----:B------:R-:W-:Y:S01]  /*14310*/  FMUL R94, R94, UR11 ;  /* 0x0000000b5e5e7c20 */ /* 0x000fe20008400000 */
[----:B------:R-:W-:-:S02]  /*14320*/  F2FP.F16.F32.PACK_AB R91, RZ, R91 ;  /* 0x0000005bff5b723e */ /* 0x000fc400000000ff */
[----:B------:R-:W-:Y:S02]  /*14330*/  F2FP.F16.F32.PACK_AB R92, RZ, R92 ;  /* 0x0000005cff5c723e */ /* 0x000fe400000000ff */
[----:B------:R-:W-:Y:S02]  /*14340*/  F2FP.F16.F32.PACK_AB R93, RZ, R93 ;  /* 0x0000005dff5d723e */ /* 0x000fe400000000ff */
[----:B------:R-:W-:Y:S01]  /*14350*/  F2FP.F16.F32.PACK_AB R94, RZ, R94 ;  /* 0x0000005eff5e723e */ /* 0x000fe200000000ff */
[----:B------:R1:W-:Y:S01]  /*14360*/  @P0 STG.E.U16 desc[UR20][R8.64+0x2], R91 ;  /* 0x0000025b08000986 */ /* 0x0003e2000c101514 */
[----:B------:R-:W-:-:S03]  /*14370*/  ISETP.GT.AND P0, PT, R0, 0x9, P1 ;  /* 0x000000090000780c */ /* 0x000fc60000f04270 */
[----:B------:R-:W-:Y:S01]  /*14380*/  @P2 STG.E.U16 desc[UR20][R4.64+0x10], R92 ;  /* 0x0000105c04002986 */ /* 0x000fe2000c101514 */
[----:B------:R-:W-:-:S03]  /*14390*/  ISETP.GT.AND P2, PT, R0, 0x10, P3 ;  /* 0x000000100000780c */ /* 0x000fc60001f44270 */
        /* <DEDUP_REMOVED lines=140> */
[----:B------:R-:W-:Y:S04]  /*14c60*/  @P0 STG.E.U16 desc[UR20][R6.64+0x92], R127 ;  /* 0x0000927f06000986 */ /* 0x000fe8000c101514 */
[----:B------:R-:W-:Y:S01]  /*14c70*/  @P2 STG.E.U16 desc[UR20][R4.64+0xa0], R128 ;  /* 0x0000a08004002986 */ /* 0x000fe2000c101514 */
[----:B------:R-:W-:-:S03]  /*14c80*/  ISETP.GT.AND P2, PT, R0, 0x51, P1 ;  /* 0x000000510000780c */ /* 0x000fc60000f44270 */
[----:B------:R-:W-:Y:S01]  /*14c90*/  @P4 STG.E.U16 desc[UR20][R4.64+0xa2], R129 ;  /* 0x0000a28104004986 */ /* 0x000fe2000c101514 */
[----:B------:R-:W-:-:S03]  /*14ca0*/  FMUL R131, R131, UR11 ;  /* 0x0000000b83837c20 */ /* 0x000fc60008400000 */
[----:B------:R-:W-:Y:S01]  /*14cb0*/  @P5 STG.E.U16 desc[UR20][R6.64+0xa0], R130 ;  /* 0x0000a08206005986 */ /* 0x000fe2000c101514 */
[----:B------:R-:W-:Y:S01]  /*14cc0*/  ISETP.GT.AND P5, PT, R0, 0x59, P3 ;  /* 0x000000590000780c */ /* 0x000fe20001fa4270 */
[----:B------:R-:W-:Y:S01]  /*14cd0*/  FMUL R133, R133, UR11 ;  /* 0x0000000b85857c20 */ /* 0x000fe20008400000 */
[----:B------:R-:W-:-:S04]  /*14ce0*/  F2FP.F16.F32.PACK_AB R131, RZ, R131 ;  /* 0x00000083ff83723e */ /* 0x000fc800000000ff */
[----:B------:R-:W-:Y:S01]  /*14cf0*/  F2FP.F16.F32.PACK_AB R133, RZ, R133 ;  /* 0x00000085ff85723e */ /* 0x000fe200000000ff */
[----:B------:R-:W-:Y:S01]  /*14d00*/  @P2 STG.E.U16 desc[UR20][R6.64+0xa2], R131 ;  /* 0x0000a28306002986 */ /* 0x000fe2000c101514 */
[C---:B------:R-:W-:Y:S02]  /*14d10*/  ISETP.GT.AND P4, PT, R0.reuse, 0x58, P3 ;  /* 0x000000580000780c */ /* 0x040fe40001f84270 */
[----:B------:R-:W-:Y:S01]  /*14d20*/  ISETP.GT.AND P0, PT, R0, 0x58, P1 ;  /* 0x000000580000780c */ /* 0x000fe20000f04270 */
[----:B------:R-:W-:Y:S01]  /*14d30*/  FMUL R132, R132, UR11 ;  /* 0x0000000b84847c20 */ /* 0x000fe20008400000 */
[C---:B------:R-:W-:Y:S01]  /*14d40*/  ISETP.GT.AND P2, PT, R0.reuse, 0x59, P1 ;  /* 0x000000590000780c */ /* 0x040fe20000f44270 */
[----:B------:R-:W-:Y:S01]  /*14d50*/  @P5 STG.E.U16 desc[UR20][R4.64+0xb2], R133 ;  /* 0x0000b28504005986 */ /* 0x000fe2000c101514 */
[----:B------:R-:W-:Y:S01]  /*14d60*/  ISETP.GT.AND P5, PT, R0, 0x60, P3 ;  /* 0x000000600000780c */ /* 0x000fe20001fa4270 */
[----:B------:R-:W-:Y:S01]  /*14d70*/  FMUL R134, R134, UR11 ;  /* 0x0000000b86867c20 */ /* 0x000fe20008400000 */
        /* <DEDUP_REMOVED lines=8> */
[----:B------:R-:W-:Y:S01]  /*14e00*/  @P4 STG.E.U16 desc[UR20][R4.64+0xb0], R132 ;  /* 0x0000b08404004986 */ /* 0x000fe2000c101514 */
[----:B------:R-:W-:-:S03]  /*14e10*/  F2FP.F16.F32.PACK_AB R137, RZ, R137 ;  /* 0x00000089ff89723e */ /* 0x000fc600000000ff */
[----:B------:R-:W-:Y:S01]  /*14e20*/  @P0 STG.E.U16 desc[UR20][R6.64+0xb0], R134 ;  /* 0x0000b08606000986 */ /* 0x000fe2000c101514 */
[----:B------:R-:W-:-:S03]  /*14e30*/  ISETP.GT.AND P4, PT, R0, 0x60, P1 ;  /* 0x000000600000780c */ /* 0x000fc60000f84270 */
[----:B------:R-:W-:Y:S01]  /*14e40*/  @P2 STG.E.U16 desc[UR20][R6.64+0xb2], R135 ;  /* 0x0000b28706002986 */ /* 0x000fe2000c101514 */
[----:B------:R-:W-:-:S03]  /*14e50*/  FMUL R138, R138, UR11 ;  /* 0x0000000b8a8a7c20 */ /* 0x000fc60008400000 */
[----:B------:R-:W-:Y:S01]  /*14e60*/  @P5 STG.E.U16 desc[UR20][R4.64+0xc0], R136 ;  /* 0x0000c08804005986 */ /* 0x000fe2000c101514 */
[----:B------:R-:W-:-:S03]  /*14e70*/  ISETP.GT.AND P5, PT, R0, 0x61, P1 ;  /* 0x000000610000780c */ /* 0x000fc60000fa4270 */
[----:B------:R-:W-:Y:S01]  /*14e80*/  @P6 STG.E.U16 desc[UR20][R4.64+0xc2], R137 ;  /* 0x0000c28904006986 */ /* 0x000fe2000c101514 */
[----:B------:R-:W-:Y:S01]  /*14e90*/  ISETP.GT.AND P6, PT, R0, 0x68, P3 ;  /* 0x000000680000780c */ /* 0x000fe20001fc4270 */
[----:B------:R-:W-:Y:S01]  /*14ea0*/  FMUL R139, R139, UR11 ;  /* 0x0000000b8b8b7c20 */ /* 0x000fe20008400000 */
[----:B------:R-:W-:Y:S01]  /*14eb0*/  FMUL R140, R140, UR11 ;  /* 0x0000000b8c8c7c20 */ /* 0x000fe20008400000 */
[----:B------:R-:W-:-:S03]  /*14ec0*/  F2FP.F16.F32.PACK_AB R138, RZ, R138 ;  /* 0x0000008aff8a723e */ /* 0x000fc600000000ff */
        /* <DEDUP_REMOVED lines=11> */
[----:B------:R-:W-:-:S03]  /*14f80*/  F2FP.F16.F32.PACK_AB R141, RZ, R141 ;  /* 0x0000008dff8d723e */ /* 0x000fc600000000ff */
[----:B------:R-:W-:Y:S02]  /*14f90*/  F2FP.F16.F32.PACK_AB R142, RZ, R142 ;  /* 0x0000008eff8e723e */ /* 0x000fe400000000ff */
[----:B------:R-:W-:Y:S01]  /*14fa0*/  F2FP.F16.F32.PACK_AB R143, RZ, R143 ;  /* 0x0000008fff8f723e */ /* 0x000fe200000000ff */
[----:B------:R-:W-:Y:S04]  /*14fb0*/  @P4 STG.E.U16 desc[UR20][R4.64+0xd2], R141 ;  /* 0x0000d28d04004986 */ /* 0x000fe8000c101514 */
[----:B------:R-:W-:Y:S01]  /*14fc0*/  @P5 STG.E.U16 desc[UR20][R6.64+0xd0], R142 ;  /* 0x0000d08e06005986 */ /* 0x000fe2000c101514 */
[----:B------:R-:W-:-:S03]  /*14fd0*/  ISETP.GT.AND P5, PT, R0, 0x70, P3 ;  /* 0x000000700000780c */ /* 0x000fc60001fa4270 */
[----:B------:R-:W-:Y:S01]  /*14fe0*/  @P6 STG.E.U16 desc[UR20][R6.64+0xd2], R143 ;  /* 0x0000d28f06006986 */ /* 0x000fe2000c101514 */
[----:B------:R-:W-:Y:S01]  /*14ff0*/  ISETP.GT.AND P6, PT, R0, 0x71, P3 ;  /* 0x000000710000780c */ /* 0x000fe20001fc4270 */
[----:B------:R-:W-:Y:S01]  /*15000*/  FMUL R144, R144, UR11 ;  /* 0x0000000b90907c20 */ /* 0x000fe20008400000 */
[----:B------:R-:W-:Y:S01]  /*15010*/  FMUL R145, R145, UR11 ;  /* 0x0000000b91917c20 */ /* 0x000fe20008400000 */
[----:B------:R-:W-:-:S03]  /*15020*/  ISETP.GT.AND P4, PT, R0, 0x70, P1 ;  /* 0x000000700000780c */ /* 0x000fc60000f84270 */
[----:B------:R-:W-:Y:S02]  /*15030*/  F2FP.F16.F32.PACK_AB R144, RZ, R144 ;  /* 0x00000090ff90723e */ /* 0x000fe400000000ff */
[----:B------:R-:W-:Y:S01]  /*15040*/  F2FP.F16.F32.PACK_AB R145, RZ, R145 ;  /* 0x00000091ff91723e */ /* 0x000fe200000000ff */
[----:B------:R-:W-:Y:S02]  /*15050*/  FMUL R146, R146, UR11 ;  /* 0x0000000b92927c20 */ /* 0x000fe40008400000 */
[----:B------:R-:W-:Y:S01]  /*15060*/  @P5 STG.E.U16 desc[UR20][R4.64+0xe0], R144 ;  /* 0x0000e09004005986 */ /* 0x000fe2000c101514 */
[----:B------:R-:W-:-:S03]  /*15070*/  ISETP.GT.AND P5, PT, R0, 0x71, P1 ;  /* 0x000000710000780c */ /* 0x000fc60000fa4270 */
[----:B------:R-:W-:Y:S01]  /*15080*/  @P6 STG.E.U16 desc[UR20][R4.64+0xe2], R145 ;  /* 0x0000e29104006986 */ /* 0x000fe2000c101514 */
[C---:B------:R-:W-:Y:S02]  /*15090*/  ISETP.GT.AND P6, PT, R0.reuse, 0x78, P3 ;  /* 0x000000780000780c */ /* 0x040fe40001fc4270 */
[----:B------:R-:W-:Y:S01]  /*150a0*/  ISETP.GT.AND P3, PT, R0, 0x79, P3 ;  /* 0x000000790000780c */ /* 0x000fe20001f64270 */
[----:B------:R-:W-:Y:S01]  /*150b0*/  FMUL R147, R147, UR11 ;  /* 0x0000000b93937c20 */ /* 0x000fe20008400000 */
[----:B------:R-:W-:Y:S01]  /*150c0*/  F2FP.F16.F32.PACK_AB R146, RZ, R146 ;  /* 0x00000092ff92723e */ /* 0x000fe200000000ff */
[----:B------:R-:W-:Y:S01]  /*150d0*/  FMUL R149, R149, UR11 ;  /* 0x0000000b95957c20 */ /* 0x000fe20008400000 */
[----:B------:R-:W-:Y:S02]  /*150e0*/  FMUL R148, R148, UR11 ;  /* 0x0000000b94947c20 */ /* 0x000fe40008400000 */
[----:B------:R-:W-:Y:S01]  /*150f0*/  F2FP.F16.F32.PACK_AB R147, RZ, R147 ;  /* 0x00000093ff93723e */ /* 0x000fe200000000ff */
[----:B------:R-:W-:Y:S01]  /*15100*/  @P4 STG.E.U16 desc[UR20][R6.64+0xe0], R146 ;  /* 0x0000e09206004986 */ /* 0x000fe2000c101514 */
[----:B------:R-:W-:-:S02]  /*15110*/  ISETP.GT.AND P4, PT, R0, 0x78, P1 ;  /* 0x000000780000780c */ /* 0x000fc40000f84270 */
[----:B------:R-:W-:Y:S02]  /*15120*/  F2FP.F16.F32.PACK_AB R149, RZ, R149 ;  /* 0x00000095ff95723e */ /* 0x000fe400000000ff */
[----:B------:R-:W-:Y:S01]  /*15130*/  ISETP.GT.AND P2, PT, R14, 0xc0, PT ;  /* 0x000000c00e00780c */ /* 0x000fe20003f44270 */
[----:B------:R-:W-:Y:S01]  /*15140*/  @P5 STG.E.U16 desc[UR20][R6.64+0xe2], R147 ;  /* 0x0000e29306005986 */ /* 0x000fe2000c101514 */
[----:B-1----:R-:W-:Y:S02]  /*15150*/  MOV R9, UR14 ;  /* 0x0000000e00097c02 */ /* 0x002fe40008000f00 */
[----:B------:R-:W-:Y:S01]  /*15160*/  ISETP.GT.AND P1, PT, R0, 0x79, P1 ;  /* 0x000000790000780c */ /* 0x000fe20000f24270 */
[----:B------:R-:W-:Y:S01]  /*15170*/  @P3 STG.E.U16 desc[UR20][R4.64+0xf2], R149 ;  /* 0x0000f29504003986 */ /* 0x000fe2000c101514 */
[----:B------:R-:W-:Y:S01]  /*15180*/  F2FP.F16.F32.PACK_AB R148, RZ, R148 ;  /* 0x00000094ff94723e */ /* 0x000fe200000000ff */
[----:B------:R-:W-:Y:S01]  /*15190*/  FMUL R150, R150, UR11 ;  /* 0x0000000b96967c20 */ /* 0x000fe20008400000 */
[----:B------:R-:W-:Y:S01]  /*151a0*/  ISETP.GT.AND P3, PT, R0, RZ, P2 ;  /* 0x000000ff0000720c */ /* 0x000fe20001764270 */
[----:B------:R-:W-:Y:S01]  /*151b0*/  FMUL R151, R151, UR11 ;  /* 0x0000000b97977c20 */ /* 0x000fe20008400000 */
[----:B------:R-:W-:Y:S01]  /*151c0*/  UIMAD UR6, UR15, 0x180, URZ ;  /* 0x000001800f0678a4 */ /* 0x000fe2000f8e023f */
[----:B------:R-:W-:Y:S01]  /*151d0*/  FMUL R24, R24, UR11 ;  /* 0x0000000b18187c20 */ /* 0x000fe20008400000 */
[----:B------:R-:W-:Y:S01]  /*151e0*/  IMAD.WIDE.U32 R2, R9, 0x180, R2 ;  /* 0x0000018009027825 */ /* 0x000fe200078e0002 */
[----:B------:R1:W-:Y:S01]  /*151f0*/  @P6 STG.E.U16 desc[UR20][R4.64+0xf0], R148 ;  /* 0x0000f09404006986 */ /* 0x0003e2000c101514 */
[----:B------:R-:W-:-:S02]  /*15200*/  F2FP.F16.F32.PACK_AB R150, RZ, R150 ;  /* 0x00000096ff96723e */ /* 0x000fc400000000ff */
[----:B------:R-:W-:Y:S01]  /*15210*/  F2FP.F16.F32.PACK_AB R151, RZ, R151 ;  /* 0x00000097ff97723e */ /* 0x000fe200000000ff */
[----:B------:R-:W-:Y:S01]  /*15220*/  VIADD R3, R3, UR6 ;  /* 0x0000000603037c36 */ /* 0x000fe20008000000 */
[----:B------:R-:W-:Y:S02]  /*15230*/  ISETP.GT.AND P5, PT, R0, 0x1, P2 ;  /* 0x000000010000780c */ /* 0x000fe400017a4270 */
[----:B------:R-:W-:Y:S01]  /*15240*/  F2FP.F16.F32.PACK_AB R24, RZ, R24 ;  /* 0x00000018ff18723e */ /* 0x000fe200000000ff */
[----:B------:R-:W-:Y:S01]  /*15250*/  FMUL R25, R25, UR11 ;  /* 0x0000000b19197c20 */ /* 0x000fe20008400000 */
[----:B-1----:R-:W-:Y:S02]  /*15260*/  @P4 IMAD.MOV.U32 R4, RZ, RZ, R6 ;  /* 0x000000ffff044224 */ /* 0x002fe400078e0006 */
[----:B------:R-:W-:Y:S01]  /*15270*/  @P4 IMAD.MOV.U32 R5, RZ, RZ, R7 ;  /* 0x000000ffff054224 */ /* 0x000fe200078e0007 */
[----:B------:R-:W-:-:S04]  /*15280*/  ISETP.GT.AND P0, PT, R14, 0xc8, PT ;  /* 0x000000c80e00780c */ /* 0x000fc80003f04270 */
[----:B------:R1:W-:Y:S01]  /*15290*/  @P4 STG.E.U16 desc[UR20][R4.64+0xf0], R150 ;  /* 0x0000f09604004986 */ /* 0x0003e2000c101514 */
[----:B------:R-:W-:-:S03]  /*152a0*/  F2FP.F16.F32.PACK_AB R25, RZ, R25 ;  /* 0x00000019ff19723e */ /* 0x000fc600000000ff */
[----:B------:R2:W-:Y:S04]  /*152b0*/  @P1 STG.E.U16 desc[UR20][R6.64+0xf2], R151 ;  /* 0x0000f29706001986 */ /* 0x0005e8000c101514 */
[----:B------:R-:W-:Y:S01]  /*152c0*/  @P3 STG.E.U16 desc[UR20][R2.64], R24 ;  /* 0x0000001802003986 */ /* 0x000fe2000c101514 */
[----:B------:R-:W-:Y:S01]  /*152d0*/  ISETP.GT.AND P3, PT, R0, RZ, P0 ;  /* 0x000000ff0000720c */ /* 0x000fe20000764270 */
[----:B------:R-:W-:Y:S01]  /*152e0*/  FMUL R26, R26, UR11 ;  /* 0x0000000b1a1a7c20 */ /* 0x000fe20008400000 */
[----:B-1----:R-:W-:Y:S01]  /*152f0*/  IADD3 R4, P1, R2, UR9, RZ ;  /* 0x0000000902047c10 */ /* 0x002fe2000ff3e0ff */
[----:B------:R-:W-:Y:S01]  /*15300*/  @P5 STG.E.U16 desc[UR20][R2.64+0x2], R25 ;  /* 0x0000021902005986 */ /* 0x000fe2000c101514 */
[C---:B------:R-:W-:Y:S02]  /*15310*/  ISETP.GT.AND P6, PT, R0.reuse, 0x1, P0 ;  /* 0x000000010000780c */ /* 0x040fe400007c4270 */
[----:B------:R-:W-:Y:S01]  /*15320*/  ISETP.GT.AND P5, PT, R0, 0x8, P2 ;  /* 0x000000080000780c */ /* 0x000fe200017a4270 */
[----:B------:R-:W-:Y:S01]  /*15330*/  FMUL R27, R27, UR11 ;  /* 0x0000000b1b1b7c20 */ /* 0x000fe20008400000 */
[----:B------:R-:W-:-:S02]  /*15340*/  F2FP.F16.F32.PACK_AB R26, RZ, R26 ;  /* 0x0000001aff1a723e */ /* 0x000fc400000000ff */
[----:B------:R-:W-:Y:S02]  /*15350*/  IADD3.X R5, R3, UR8, RZ, P1, !PT ;  /* 0x0000000803057c10 */ /* 0x000fe40008ffe4ff */
[----:B------:R-:W-:Y:S01]  /*15360*/  ISETP.GT.AND P4, PT, R0, 0x9, P2 ;  /* 0x000000090000780c */ /* 0x000fe20001784270 */
[----:B------:R-:W-:Y:S01]  /*15370*/  FMUL R28, R28, UR11 ;  /* 0x0000000b1c1c7c20 */ /* 0x000fe20008400000 */
[----:B------:R-:W-:Y:S01]  /*15380*/  FMUL R29, R29, UR11 ;  /* 0x0000000b1d1d7c20 */ /* 0x000fe20008400000 */
[----:B------:R-:W-:Y:S01]  /*15390*/  @P3 STG.E.U16 desc[UR20][R4.64], R26 ;  /* 0x0000001a04003986 */ /* 0x000fe2000c101514 */
[----:B------:R-:W-:Y:S02]  /*153a0*/  F2FP.F16.F32.PACK_AB R27, RZ, R27 ;  /* 0x0000001bff1b723e */ /* 0x000fe400000000ff */
[----:B------:R-:W-:Y:S02]  /*153b0*/  ISETP.GT.AND P3, PT, R0, 0x8, P0 ;  /* 0x000000080000780c */ /* 0x000fe40000764270 */
[----:B------:R-:W-:Y:S01]  /*153c0*/  F2FP.F16.F32.PACK_AB R28, RZ, R28 ;  /* 0x0000001cff1c723e */ /* 0x000fe200000000ff */
[----:B------:R-:W-:Y:S01]  /*153d0*/  FMUL R30, R30, UR11 ;  /* 0x0000000b1e1e7c20 */ /* 0x000fe20008400000 */
[----:B------:R-:W-:Y:S01]  /*153e0*/  F2FP.F16.F32.PACK_AB R29, RZ, R29 ;  /* 0x0000001dff1d723e */ /* 0x000fe200000000ff */
[----:B------:R-:W-:Y:S01]  /*153f0*/  @P6 STG.E.U16 desc[UR20][R4.64+0x2], R27 ;  /* 0x0000021b04006986 */ /* 0x000fe2000c101514 */
[----:B------:R-:W-:-:S03]  /*15400*/  ISETP.GT.AND P6, PT, R0, 0x9, P0 ;  /* 0x000000090000780c */ /* 0x000fc600007c4270 */
[----:B------:R-:W-:Y:S01]  /*15410*/  @P5 STG.E.U16 desc[UR20][R2.64+0x10], R28 ;  /* 0x0000101c02005986 */ /* 0x000fe2000c101514 */
[C---:B------:R-:W-:Y:S01]  /*15420*/  ISETP.GT.AND P5, PT, R0.reuse, 0x10, P2 ;  /* 0x000000100000780c */ /* 0x040fe200017a4270 */
[----:B------:R-:W-:Y:S01]  /*15430*/  FMUL R31, R31, UR11 ;  /* 0x0000000b1f1f7c20 */ /* 0x000fe20008400000 */
[----:B------:R-:W-:Y:S01]  /*15440*/  F2FP.F16.F32.PACK_AB R30, RZ, R30 ;  /* 0x0000001eff1e723e */ /* 0x000fe200000000ff */
[----:B------:R-:W-:Y:S01]  /*15450*/  @P4 STG.E.U16 desc[UR20][R2.64+0x12], R29 ;  /* 0x0000121d02004986 */ /* 0x000fe2000c101514 */
[----:B------:R-:W-:Y:S01]  /*15460*/  ISETP.GT.AND P4, PT, R0, 0x11, P2 ;  /* 0x000000110000780c */ /* 0x000fe20001784270 */
[----:B------:R-:W-:Y:S01]  /*15470*/  FMUL R32, R32, UR11 ;  /* 0x0000000b20207c20 */ /* 0x000fe20008400000 */
[----:B------:R-:W-:Y:S01]  /*15480*/  FMUL R33, R33, UR11 ;  /* 0x0000000b21217c20 */ /* 0x000fe20008400000 */
[----:B------:R-:W-:Y:S01]  /*15490*/  @P3 STG.E.U16 desc[UR20][R4.64+0x10], R30 ;  /* 0x0000101e04003986 */ /* 0x000fe2000c101514 */
[----:B------:R-:W-:Y:S02]  /*154a0*/  F2FP.F16.F32.PACK_AB R31, RZ, R31 ;  /* 0x0000001fff1f723e */ /* 0x000fe400000000ff */
[----:B------:R-:W-:-:S02]  /*154b0*/  ISETP.GT.AND P3, PT, R0, 0x10, P0 ;  /* 0x000000100000780c */ /* 0x000fc40000764270 */
[----:B------:R-:W-:Y:S01]  /*154c0*/  F2FP.F16.F32.PACK_AB R32, RZ, R32 ;  /* 0x00000020ff20723e */ /* 0x000fe200000000ff */
[----:B------:R-:W-:Y:S01]  /*154d0*/  FMUL R34, R34, UR11 ;  /* 0x0000000b22227c20 */ /* 0x000fe20008400000 */
[----:B------:R-:W-:Y:S01]  /*154e0*/  F2FP.F16.F32.PACK_AB R33, RZ, R33 ;  /* 0x00000021ff21723e */ /* 0x000fe200000000ff */
[----:B------:R-:W-:Y:S01]  /*154f0*/  @P6 STG.E.U16 desc[UR20][R4.64+0x12], R31 ;  /* 0x0000121f04006986 */ /* 0x000fe2000c101514 */
[----:B------:R-:W-:-:S03]  /*15500*/  ISETP.GT.AND P6, PT, R0, 0x11, P0 ;  /* 0x000000110000780c */ /* 0x000fc600007c4270 */
[----:B------:R-:W-:Y:S01]  /*15510*/  @P5 STG.E.U16 desc[UR20][R2.64+0x20], R32 ;  /* 0x0000202002005986 */ /* 0x000fe2000c101514 */
[----:B------:R-:W-:-:S03]  /*15520*/  F2FP.F16.F32.PACK_AB R34, RZ, R34 ;  /* 0x00000022ff22723e */ /* 0x000fc600000000ff */
[----:B------:R-:W-:Y:S01]  /*15530*/  @P4 STG.E.U16 desc[UR20][R2.64+0x22], R33 ;  /* 0x0000222102004986 */ /* 0x000fe2000c101514 */
[C---:B------:R-:W-:Y:S01]  /*15540*/  ISETP.GT.AND P4, PT, R0.reuse, 0x18, P2 ;  /* 0x000000180000780c */ /* 0x040fe20001784270 */
[----:B------:R-:W-:Y:S01]  /*15550*/  FMUL R35, R35, UR11 ;  /* 0x0000000b23237c20 */ /* 0x000fe20008400000 */
[----:B------:R-:W-:Y:S01]  /*15560*/  ISETP.GT.AND P5, PT, R0, 0x19, P2 ;  /* 0x000000190000780c */ /* 0x000fe200017a4270 */
[----:B------:R-:W-:Y:S01]  /*15570*/  FMUL R36, R36, UR11 ;  /* 0x0000000b24247c20 */ /* 0x000fe20008400000 */
[----:B------:R-:W-:Y:S01]  /*15580*/  FMUL R37, R37, UR11 ;  /* 0x0000000b25257c20 */ /* 0x000fe20008400000 */
[----:B------:R-:W-:Y:S01]  /*15590*/  @P3 STG.E.U16 desc[UR20][R4.64+0x20], R34 ;  /* 0x0000202204003986 */ /* 0x000fe2000c101514 */
[----:B------:R-:W-:Y:S02]  /*155a0*/  ISETP.GT.AND P3, PT, R0, 0x18, P0 ;  /* 0x000000180000780c */ /* 0x000fe40000764270 */
[----:B------:R-:W-:Y:S01]  /*155b0*/  F2FP.F16.F32.PACK_AB R35, RZ, R35 ;  /* 0x00000023ff23723e */ /* 0x000fe200000000ff */
[----:B------:R-:W-:Y:S01]  /*155c0*/  FMUL R38, R38, UR11 ;  /* 0x0000000b26267c20 */ /* 0x000fe20008400000 */
[----:B------:R-:W-:-:S02]  /*155d0*/  F2FP.F16.F32.PACK_AB R36, RZ, R36 ;  /* 0x00000024ff24723e */ /* 0x000fc400000000ff */
[----:B------:R-:W-:Y:S01]  /*155e0*/  F2FP.F16.F32.PACK_AB R37, RZ, R37 ;  /* 0x00000025ff25723e */ /* 0x000fe200000000ff */
[----:B------:R-:W-:Y:S01]  /*155f0*/  @P6 STG.E.U16 desc[UR20][R4.64+0x22], R35 ;  /* 0x0000222304006986 */ /* 0x000fe2000c101514 */
[----:B------:R-:W-:-:S03]  /*15600*/  F2FP.F16.F32.PACK_AB R38, RZ, R38 ;  /* 0x00000026ff26723e */ /* 0x000fc600000000ff */
[----:B------:R-:W-:Y:S01]  /*15610*/  @P4 STG.E.U16 desc[UR20][R2.64+0x30], R36 ;  /* 0x0000302402004986 */ /* 0x000fe2000c101514 */
[C---:B------:R-:W-:Y:S02]  /*15620*/  ISETP.GT.AND P4, PT, R0.reuse, 0x19, P0 ;  /* 0x000000190000780c */ /* 0x040fe40000784270 */
[C---:B------:R-:W-:Y:S01]  /*15630*/  ISETP.GT.AND P6, PT, R0.reuse, 0x20, P2 ;  /* 0x000000200000780c */ /* 0x040fe200017c4270 */
[----:B------:R-:W-:Y:S01]  /*15640*/  @P5 STG.E.U16 desc[UR20][R2.64+0x32], R37 ;  /* 0x0000322502005986 */ /* 0x000fe2000c101514 */
[----:B------:R-:W-:Y:S01]  /*15650*/  ISETP.GT.AND P5, PT, R0, 0x21, P2 ;  /* 0x000000210000780c */ /* 0x000fe200017a4270 */
[----:B------:R-:W-:Y:S01]  /*15660*/  FMUL R39, R39, UR11 ;  /* 0x0000000b27277c20 */ /* 0x000fe20008400000 */
[----:B------:R-:W-:Y:S01]  /*15670*/  FMUL R40, R40, UR11 ;  /* 0x0000000b28287c20 */ /* 0x000fe20008400000 */
[----:B------:R-:W-:Y:S01]  /*15680*/  FMUL R41, R41, UR11 ;  /* 0x0000000b29297c20 */ /* 0x000fe20008400000 */
[----:B------:R-:W-:Y:S01]  /*15690*/  @P3 STG.E.U16 desc[UR20][R4.64+0x30], R38 ;  /* 0x0000302604003986 */ /* 0x000fe2000c101514 */
[----:B------:R-:W-:Y:S01]  /*156a0*/  ISETP.GT.AND P3, PT, R0, 0x20, P0 ;  /* 0x000000200000780c */ /* 0x000fe20000764270 */
[----:B------:R-:W-:Y:S01]  /*156b0*/  FMUL R42, R42, UR11 ;  /* 0x0000000b2a2a7c20 */ /* 0x000fe20008400000 */
[----:B------:R-:W-:-:S02]  /*156c0*/  F2FP.F16.F32.PACK_AB R39, RZ, R39 ;  /* 0x00000027ff27723e */ /* 0x000fc400000000ff */
[----:B------:R-:W-:Y:S02]  /*156d0*/  F2FP.F16.F32.PACK_AB R40, RZ, R40 ;  /* 0x00000028ff28723e */ /* 0x000fe400000000ff */
[----:B------:R-:W-:Y:S01]  /*156e0*/  F2FP.F16.F32.PACK_AB R41, RZ, R41 ;  /* 0x00000029ff29723e */ /* 0x000fe200000000ff */
[----:B------:R-:W-:Y:S01]  /*156f0*/  @P4 STG.E.U16 desc[UR20][R4.64+0x32], R39 ;  /* 0x0000322704004986 */ /* 0x000fe2000c101514 */
[----:B------:R-:W-:Y:S02]  /*15700*/  F2FP.F16.F32.PACK_AB R42, RZ, R42 ;  /* 0x0000002aff2a723e */ /* 0x000fe400000000ff */
        /* <DEDUP_REMOVED lines=31> */
[----:B------:R-:W-:-:S03]  /*15900*/  F2FP.F16.F32.PACK_AB R50, RZ, R50 ;  /* 0x00000032ff32723e */ /* 0x000fc600000000ff */
[----:B------:R-:W-:Y:S01]  /*15910*/  @P6 STG.E.U16 desc[UR20][R2.64+0x60], R48 ;  /* 0x0000603002006986 */ /* 0x000fe2000c101514 */
[----:B--2---:R-:W-:-:S03]  /*15920*/  IADD3.X R7, R3, UR8, RZ, P1, !PT ;  /* 0x0000000803077c10 */ /* 0x004fc60008ffe4ff */
[----:B------:R-:W-:Y:S01]  /*15930*/  @P5 STG.E.U16 desc[UR20][R2.64+0x62], R49 ;  /* 0x0000623102005986 */ /* 0x000fe2000c101514 */
[C---:B------:R-:W-:Y:S02]  /*15940*/  ISETP.GT.AND P5, PT, R0.reuse, 0x31, P0 ;  /* 0x000000310000780c */ /* 0x040fe400007a4270 */
[C---:B------:R-:W-:Y:S01]  /*15950*/  ISETP.GT.AND P1, PT, R0.reuse, 0x38, P0 ;  /* 0x000000380000780c */ /* 0x040fe20000724270 */
[----:B------:R1:W-:Y:S01]  /*15960*/  @P3 STG.E.U16 desc[UR20][R4.64+0x60], R50 ;  /* 0x0000603204003986 */ /* 0x0003e2000c101514 */
[C---:B------:R-:W-:Y:S02]  /*15970*/  ISETP.GT.AND P3, PT, R0.reuse, 0x39, P0 ;  /* 0x000000390000780c */ /* 0x040fe40000764270 */
[C---:B------:R-:W-:Y:S01]  /*15980*/  ISETP.GT.AND P6, PT, R0.reuse, 0x38, P2 ;  /* 0x000000380000780c */ /* 0x040fe200017c4270 */
[----:B------:R-:W-:Y:S01]  /*15990*/  FMUL R51, R51, UR11 ;  /* 0x0000000b33337c20 */ /* 0x000fe20008400000 */
[----:B------:R-:W-:Y:S01]  /*159a0*/  ISETP.GT.AND P4, PT, R0, 0x39, P2 ;  /* 0x000000390000780c */ /* 0x000fe20001784270 */
[----:B------:R-:W-:Y:S01]  /*159b0*/  FMUL R52, R52, UR11 ;  /* 0x0000000b34347c20 */ /* 0x000fe20008400000 */
[----:B------:R-:W-:Y:S01]  /*159c0*/  FMUL R53, R53, UR11 ;  /* 0x0000000b35357c20 */ /* 0x000fe20008400000 */
[----:B------:R-:W-:Y:S01]  /*159d0*/  FMUL R54, R54, UR11 ;  /* 0x0000000b36367c20 */ /* 0x000fe20008400000 */
[----:B------:R-:W-:Y:S01]  /*159e0*/  FMUL R55, R55, UR11 ;  /* 0x0000000b37377c20 */ /* 0x000fe20008400000 */
[----:B------:R-:W-:-:S02]  /*159f0*/  F2FP.F16.F32.PACK_AB R51, RZ, R51 ;  /* 0x00000033ff33723e */ /* 0x000fc400000000ff */
[----:B------:R-:W-:Y:S02]  /*15a00*/  @P5 MOV R6, R4 ;  /* 0x0000000400065202 */ /* 0x000fe40000000f00 */
[----:B------:R-:W-:Y:S01]  /*15a10*/  F2FP.F16.F32.PACK_AB R52, RZ, R52 ;  /* 0x00000034ff34723e */ /* 0x000fe200000000ff */
[C---:B-1----:R-:W-:Y:S01]  /*15a20*/  VIADD R4, R2.reuse, UR9 ;  /* 0x0000000902047c36 */ /* 0x042fe20008000000 */
[----:B------:R-:W-:Y:S01]  /*15a30*/  F2FP.F16.F32.PACK_AB R53, RZ, R53 ;  /* 0x00000035ff35723e */ /* 0x000fe200000000ff */
[----:B------:R-:W-:Y:S01]  /*15a40*/  @P1 IMAD.MOV.U32 R5, RZ, RZ, R7 ;  /* 0x000000ffff051224 */ /* 0x000fe200078e0007 */
[----:B------:R-:W-:Y:S01]  /*15a50*/  F2FP.F16.F32.PACK_AB R54, RZ, R54 ;  /* 0x00000036ff36723e */ /* 0x000fe200000000ff */
[----:B------:R-:W-:Y:S01]  /*15a60*/  VIADD R8, R2, UR9 ;  /* 0x0000000902087c36 */ /* 0x000fe20008000000 */
[----:B------:R-:W-:Y:S01]  /*15a70*/  F2FP.F16.F32.PACK_AB R55, RZ, R55 ;  /* 0x00000037ff37723e */ /* 0x000fe200000000ff */
[----:B------:R-:W-:Y:S01]  /*15a80*/  @P5 STG.E.U16 desc[UR20][R6.64+0x62], R51 ;  /* 0x0000623306005986 */ /* 0x000fe2000c101514 */
[----:B------:R-:W-:-:S03]  /*15a90*/  @P3 MOV R9, R7 ;  /* 0x0000000700093202 */ /* 0x000fc60000000f00 */
[----:B------:R-:W-:Y:S04]  /*15aa0*/  @P6 STG.E.U16 desc[UR20][R2.64+0x70], R52 ;  /* 0x0000703402006986 */ /* 0x000fe8000c101514 */
[----:B------:R-:W-:Y:S04]  /*15ab0*/  @P4 STG.E.U16 desc[UR20][R2.64+0x72], R53 ;  /* 0x0000723502004986 */ /* 0x000fe8000c101514 */
[----:B------:R1:W-:Y:S01]  /*15ac0*/  @P1 STG.E.U16 desc[UR20][R4.64+0x70], R54 ;  /* 0x0000703604001986 */ /* 0x0003e2000c101514 */
[----:B------:R-:W-:-:S03]  /*15ad0*/  ISETP.GT.AND P1, PT, R0, 0x40, P0 ;  /* 0x000000400000780c */ /* 0x000fc60000724270 */
[----:B------:R2:W-:Y:S01]  /*15ae0*/  @P3 STG.E.U16 desc[UR20][R8.64+0x72], R55 ;  /* 0x0000723708003986 */ /* 0x0005e2000c101514 */
[C---:B------:R-:W-:Y:S02]  /*15af0*/  ISETP.GT.AND P3, PT, R0.reuse, 0x41, P0 ;  /* 0x000000410000780c */ /* 0x040fe40000764270 */
[C---:B------:R-:W-:Y:S02]  /*15b00*/  ISETP.GT.AND P4, PT, R0.reuse, 0x40, P2 ;  /* 0x000000400000780c */ /* 0x040fe40001784270 */
[----:B------:R-:W-:Y:S01]  /*15b10*/  ISETP.GT.AND P5, PT, R0, 0x41, P2 ;  /* 0x000000410000780c */ /* 0x000fe200017a4270 */
[----:B------:R-:W-:Y:S01]  /*15b20*/  FMUL R56, R56, UR11 ;  /* 0x0000000b38387c20 */ /* 0x000fe20008400000 */
[----:B------:R-:W-:Y:S01]  /*15b30*/  FMUL R57, R57, UR11 ;  /* 0x0000000b39397c20 */ /* 0x000fe20008400000 */
[----:B------:R-:W-:Y:S01]  /*15b40*/  FMUL R58, R58, UR11 ;  /* 0x0000000b3a3a7c20 */ /* 0x000fe20008400000 */
[----:B------:R-:W-:Y:S02]  /*15b50*/  FMUL R59, R59, UR11 ;  /* 0x0000000b3b3b7c20 */ /* 0x000fe40008400000 */
[----:B------:R-:W-:Y:S01]  /*15b60*/  F2FP.F16.F32.PACK_AB R56, RZ, R56 ;  /* 0x00000038ff38723e */ /* 0x000fe200000000ff */
[--C-:B-1----:R-:W-:Y:S01]  /*15b70*/  @P1 IMAD.MOV.U32 R5, RZ, RZ, R7.reuse ;  /* 0x000000ffff051224 */ /* 0x102fe200078e0007 */
[----:B------:R-:W-:Y:S01]  /*15b80*/  F2FP.F16.F32.PACK_AB R57, RZ, R57 ;  /* 0x00000039ff39723e */ /* 0x000fe200000000ff */
[----:B--2---:R-:W-:Y:S01]  /*15b90*/  @P3 IMAD.MOV.U32 R9, RZ, RZ, R7 ;  /* 0x000000ffff093224 */ /* 0x004fe200078e0007 */
[----:B------:R-:W-:-:S02]  /*15ba0*/  F2FP.F16.F32.PACK_AB R58, RZ, R58 ;  /* 0x0000003aff3a723e */ /* 0x000fc400000000ff */
[----:B------:R-:W-:Y:S01]  /*15bb0*/  F2FP.F16.F32.PACK_AB R59, RZ, R59 ;  /* 0x0000003bff3b723e */ /* 0x000fe200000000ff */
        /* <DEDUP_REMOVED lines=13> */
[----:B-1----:R-:W-:Y:S01]  /*15c90*/  @P1 IMAD.MOV.U32 R5, RZ, RZ, R7 ;  /* 0x000000ffff051224 */ /* 0x002fe200078e0007 */
[----:B------:R-:W-:-:S02]  /*15ca0*/  F2FP.F16.F32.PACK_AB R61, RZ, R61 ;  /* 0x0000003dff3d723e */ /* 0x000fc400000000ff */
[----:B------:R-:W-:Y:S02]  /*15cb0*/  F2FP.F16.F32.PACK_AB R62, RZ, R62 ;  /* 0x0000003eff3e723e */ /* 0x000fe400000000ff */
[----:B------:R-:W-:Y:S02]  /*15cc0*/  F2FP.F16.F32.PACK_AB R63, RZ, R63 ;  /* 0x0000003fff3f723e */ /* 0x000fe400000000ff */
[----:B--2---:R-:W-:Y:S01]  /*15cd0*/  @P3 MOV R9, R7 ;  /* 0x0000000700093202 */ /* 0x004fe20000000f00 */
[----:B------:R-:W-:Y:S01]  /*15ce0*/  @P4 STG.E.U16 desc[UR20][R2.64+0x90], R60 ;  /* 0x0000903c02004986 */ /* 0x000fe2000c101514 */
[----:B------:R-:W-:-:S03]  /*15cf0*/  ISETP.GT.AND P4, PT, R0, 0x50, P2 ;  /* 0x000000500000780c */ /* 0x000fc60001784270 */
[----:B------:R-:W-:Y:S01]  /*15d00*/  @P5 STG.E.U16 desc[UR20][R2.64+0x92], R61 ;  /* 0x0000923d02005986 */ /* 0x000fe2000c101514 */
[----:B------:R-:W-:-:S03]  /*15d10*/  FMUL R64, R64, UR11 ;  /* 0x0000000b40407c20 */ /* 0x000fc60008400000 */
[----:B------:R1:W-:Y:S01]  /*15d20*/  @P1 STG.E.U16 desc[UR20][R4.64+0x90], R62 ;  /* 0x0000903e04001986 */ /* 0x0003e2000c101514 */
[----:B------:R-:W-:-:S03]  /*15d30*/  ISETP.GT.AND P1, PT, R0, 0x50, P0 ;  /* 0x000000500000780c */ /* 0x000fc60000724270 */
[----:B------:R2:W-:Y:S01]  /*15d40*/  @P3 STG.E.U16 desc[UR20][R8.64+0x92], R63 ;  /* 0x0000923f08003986 */ /* 0x0005e2000c101514 */
        /* <DEDUP_REMOVED lines=8> */
[----:B------:R-:W-:Y:S01]  /*15dd0*/  ISETP.GT.AND P4, PT, R0, 0x58, P2 ;  /* 0x000000580000780c */ /* 0x000fe20001784270 */
[--C-:B-1----:R-:W-:Y:S01]  /*15de0*/  @P1 IMAD.MOV.U32 R5, RZ, RZ, R7.reuse ;  /* 0x000000ffff051224 */ /* 0x102fe200078e0007 */
[----:B------:R-:W-:Y:S01]  /*15df0*/  F2FP.F16.F32.PACK_AB R66, RZ, R66 ;  /* 0x00000042ff42723e */ /* 0x000fe200000000ff */
[----:B--2---:R-:W-:Y:S01]  /*15e00*/  @P3 IMAD.MOV.U32 R9, RZ, RZ, R7 ;  /* 0x000000ffff093224 */ /* 0x004fe200078e0007 */
[----:B------:R-:W-:Y:S01]  /*15e10*/  F2FP.F16.F32.PACK_AB R67, RZ, R67 ;  /* 0x00000043ff43723e */ /* 0x000fe200000000ff */
[----:B------:R-:W-:Y:S01]  /*15e20*/  FMUL R68, R68, UR11 ;  /* 0x0000000b44447c20 */ /* 0x000fe20008400000 */
[----:B------:R-:W-:Y:S04]  /*15e30*/  @P5 STG.E.U16 desc[UR20][R2.64+0xa2], R65 ;  /* 0x0000a24102005986 */ /* 0x000fe8000c101514 */
[----:B------:R1:W-:Y:S01]  /*15e40*/  @P1 STG.E.U16 desc[UR20][R4.64+0xa0], R66 ;  /* 0x0000a04204001986 */ /* 0x0003e2000c101514 */
[----:B------:R-:W-:-:S02]  /*15e50*/  ISETP.GT.AND P1, PT, R0, 0x58, P0 ;  /* 0x000000580000780c */ /* 0x000fc40000724270 */
[----:B------:R-:W-:Y:S01]  /*15e60*/  F2FP.F16.F32.PACK_AB R68, RZ, R68 ;  /* 0x00000044ff44723e */ /* 0x000fe200000000ff */
[----:B------:R2:W-:Y:S01]  /*15e70*/  @P3 STG.E.U16 desc[UR20][R8.64+0xa2], R67 ;  /* 0x0000a24308003986 */ /* 0x0005e2000c101514 */
[C---:B------:R-:W-:Y:S02]  /*15e80*/  ISETP.GT.AND P3, PT, R0.reuse, 0x59, P0 ;  /* 0x000000590000780c */ /* 0x040fe40000764270 */
[C---:B------:R-:W-:Y:S01]  /*15e90*/  ISETP.GT.AND P5, PT, R0.reuse, 0x59, P2 ;  /* 0x000000590000780c */ /* 0x040fe200017a4270 */
[----:B------:R-:W-:Y:S01]  /*15ea0*/  FMUL R69, R69, UR11 ;  /* 0x0000000b45457c20 */ /* 0x000fe20008400000 */
[----:B------:R-:W-:Y:S01]  /*15eb0*/  @P4 STG.E.U16 desc[UR20][R2.64+0xb0], R68 ;  /* 0x0000b04402004986 */ /* 0x000fe2000c101514 */
[----:B------:R-:W-:Y:S01]  /*15ec0*/  ISETP.GT.AND P4, PT, R0, 0x60, P2 ;  /* 0x000000600000780c */ /* 0x000fe20001784270 */
[----:B------:R-:W-:Y:S01]  /*15ed0*/  FMUL R70, R70, UR11 ;  /* 0x0000000b46467c20 */ /* 0x000fe20008400000 */
[----:B------:R-:W-:Y:S01]  /*15ee0*/  FMUL R71, R71, UR11 ;  /* 0x0000000b47477c20 */ /* 0x000fe20008400000 */
[----:B------:R-:W-:Y:S01]  /*15ef0*/  FMUL R72, R72, UR11 ;  /* 0x0000000b48487c20 */ /* 0x000fe20008400000 */
[----:B------:R-:W-:Y:S01]  /*15f00*/  F2FP.F16.F32.PACK_AB R69, RZ, R69 ;  /* 0x00000045ff45723e */ /* 0x000fe200000000ff */
[----:B-1----:R-:W-:Y:S01]  /*15f10*/  @P1 IMAD.MOV.U32 R5, RZ, RZ, R7 ;  /* 0x000000ffff051224 */ /* 0x002fe200078e0007 */
[----:B------:R-:W-:-:S02]  /*15f20*/  F2FP.F16.F32.PACK_AB R70, RZ, R70 ;  /* 0x00000046ff46723e */ /* 0x000fc400000000ff */
[----:B------:R-:W-:Y:S02]  /*15f30*/  F2FP.F16.F32.PACK_AB R71, RZ, R71 ;  /* 0x00000047ff47723e */ /* 0x000fe400000000ff */
[----:B--2---:R-:W-:Y:S01]  /*15f40*/  @P3 MOV R9, R7 ;  /* 0x0000000700093202 */ /* 0x004fe20000000f00 */
[----:B------:R-:W-:Y:S01]  /*15f50*/  @P5 STG.E.U16 desc[UR20][R2.64+0xb2], R69 ;  /* 0x0000b24502005986 */ /* 0x000fe2000c101514 */
[----:B------:R-:W-:Y:S02]  /*15f60*/  F2FP.F16.F32.PACK_AB R72, RZ, R72 ;  /* 0x00000048ff48723e */ /* 0x000fe400000000ff */
[----:B------:R-:W-:Y:S01]  /*15f70*/  ISETP.GT.AND P5, PT, R0, 0x61, P2 ;  /* 0x000000610000780c */ /* 0x000fe200017a4270 */
[----:B------:R1:W-:Y:S01]  /*15f80*/  @P1 STG.E.U16 desc[UR20][R4.64+0xb0], R70 ;  /* 0x0000b04604001986 */ /* 0x0003e2000c101514 */
[----:B------:R-:W-:-:S03]  /*15f90*/  FMUL R73, R73, UR11 ;  /* 0x0000000b49497c20 */ /* 0x000fc60008400000 */
[----:B------:R2:W-:Y:S01]  /*15fa0*/  @P3 STG.E.U16 desc[UR20][R8.64+0xb2], R71 ;  /* 0x0000b24708003986 */ /* 0x0005e2000c101514 */
[----:B------:R-:W-:-:S03]  /*15fb0*/  ISETP.GT.AND P3, PT, R0, 0x60, P0 ;  /* 0x000000600000780c */ /* 0x000fc60000764270 */
[----:B------:R-:W-:Y:S01]  /*15fc0*/  @P4 STG.E.U16 desc[UR20][R2.64+0xc0], R72 ;  /* 0x0000c04802004986 */ /* 0x000fe2000c101514 */
[----:B------:R-:W-:Y:S02]  /*15fd0*/  ISETP.GT.AND P4, PT, R0, 0x61, P0 ;  /* 0x000000610000780c */ /* 0x000fe40000784270 */
[----:B------:R-:W-:Y:S01]  /*15fe0*/  F2FP.F16.F32.PACK_AB R73, RZ, R73 ;  /* 0x00000049ff49723e */ /* 0x000fe200000000ff */
[----:B------:R-:W-:Y:S01]  /*15ff0*/  FMUL R74, R74, UR11 ;  /* 0x0000000b4a4a7c20 */ /* 0x000fe20008400000 */
[----:B------:R-:W-:Y:S01]  /*16000*/  FMUL R75, R75, UR11 ;  /* 0x0000000b4b4b7c20 */ /* 0x000fe20008400000 */
[C---:B------:R-:W-:Y:S02]  /*16010*/  ISETP.GT.AND P1, PT, R0.reuse, 0x69, P2 ;  /* 0x000000690000780c */ /* 0x040fe40001724270 */
[----:B------:R-:W-:Y:S01]  /*16020*/  @P5 STG.E.U16 desc[UR20][R2.64+0xc2], R73 ;  /* 0x0000c24902005986 */ /* 0x000fe2000c101514 */
[----:B------:R-:W-:Y:S01]  /*16030*/  ISETP.GT.AND P5, PT, R0, 0x68, P2 ;  /* 0x000000680000780c */ /* 0x000fe200017a4270 */
[--C-:B-1----:R-:W-:Y:S01]  /*16040*/  @P3 IMAD.MOV.U32 R5, RZ, RZ, R7.reuse ;  /* 0x000000ffff053224 */ /* 0x102fe200078e0007 */
[----:B------:R-:W-:Y:S01]  /*16050*/  F2FP.F16.F32.PACK_AB R74, RZ, R74 ;  /* 0x0000004aff4a723e */ /* 0x000fe200000000ff */
[----:B------:R-:W-:Y:S01]  /*16060*/  FMUL R76, R76, UR11 ;  /* 0x0000000b4c4c7c20 */ /* 0x000fe20008400000 */
[----:B------:R-:W-:Y:S01]  /*16070*/  F2FP.F16.F32.PACK_AB R75, RZ, R75 ;  /* 0x0000004bff4b723e */ /* 0x000fe200000000ff */
[----:B--2---:R-:W-:-:S02]  /*16080*/  @P4 IMAD.MOV.U32 R9, RZ, RZ, R7 ;  /* 0x000000ffff094224 */ /* 0x004fc400078e0007 */
[----:B------:R-:W-:Y:S01]  /*16090*/  FMUL R77, R77, UR11 ;  /* 0x0000000b4d4d7c20 */ /* 0x000fe20008400000 */
[----:B------:R1:W-:Y:S01]  /*160a0*/  @P3 STG.E.U16 desc[UR20][R4.64+0xc0], R74 ;  /* 0x0000c04a04003986 */ /* 0x0003e2000c101514 */
[----:B------:R-:W-:Y:S02]  /*160b0*/  F2FP.F16.F32.PACK_AB R76, RZ, R76 ;  /* 0x0000004cff4c723e */ /* 0x000fe400000000ff */
[C---:B------:R-:W-:Y:S01]  /*160c0*/  ISETP.GT.AND P3, PT, R0.reuse, 0x68, P0 ;  /* 0x000000680000780c */ /* 0x040fe20000764270 */
[----:B------:R2:W-:Y:S01]  /*160d0*/  @P4 STG.E.U16 desc[UR20][R8.64+0xc2], R75 ;  /* 0x0000c24b08004986 */ /* 0x0005e2000c101514 */
[----:B------:R-:W-:Y:S02]  /*160e0*/  F2FP.F16.F32.PACK_AB R77, RZ, R77 ;  /* 0x0000004dff4d723e */ /* 0x000fe400000000ff */
[----:B------:R-:W-:Y:S01]  /*160f0*/  ISETP.GT.AND P4, PT, R0, 0x69, P0 ;  /* 0x000000690000780c */ /* 0x000fe20000784270 */
[----:B------:R-:W-:Y:S01]  /*16100*/  @P5 STG.E.U16 desc[UR20][R2.64+0xd0], R76 ;  /* 0x0000d04c02005986 */ /* 0x000fe2000c101514 */
[----:B------:R-:W-:-:S03]  /*16110*/  FMUL R78, R78, UR11 ;  /* 0x0000000b4e4e7c20 */ /* 0x000fc60008400000 */
[----:B------:R-:W-:Y:S01]  /*16120*/  @P1 STG.E.U16 desc[UR20][R2.64+0xd2], R77 ;  /* 0x0000d24d02001986 */ /* 0x000fe2000c101514 */
[----:B------:R-:W-:Y:S01]  /*16130*/  ISETP.GT.AND P1, PT, R0, 0x70, P2 ;  /* 0x000000700000780c */ /* 0x000fe20001724270 */
[----:B------:R-:W-:Y:S01]  /*16140*/  FMUL R79, R79, UR11 ;  /* 0x0000000b4f4f7c20 */ /* 0x000fe20008400000 */
[----:B------:R-:W-:Y:S01]  /*16150*/  FMUL R80, R80, UR11 ;  /* 0x0000000b50507c20 */ /* 0x000fe20008400000 */
[----:B------:R-:W-:Y:S01]  /*16160*/  F2FP.F16.F32.PACK_AB R78, RZ, R78 ;  /* 0x0000004eff4e723e */ /* 0x000fe200000000ff */
[----:B-1----:R-:W-:Y:S02]  /*16170*/  @P3 IMAD.MOV.U32 R5, RZ, RZ, R7 ;  /* 0x000000ffff053224 */ /* 0x002fe400078e0007 */
[----:B------:R-:W-:Y:S02]  /*16180*/  F2FP.F16.F32.PACK_AB R79, RZ, R79 ;  /* 0x0000004fff4f723e */ /* 0x000fe400000000ff */
[----:B--2---:R-:W-:Y:S02]  /*16190*/  @P4 MOV R9, R7 ;  /* 0x0000000700094202 */ /* 0x004fe40000000f00 */
[----:B------:R-:W-:Y:S01]  /*161a0*/  F2FP.F16.F32.PACK_AB R80, RZ, R80 ;  /* 0x00000050ff50723e */ /* 0x000fe200000000ff */
[----:B------:R1:W-:Y:S01]  /*161b0*/  @P3 STG.E.U16 desc[UR20][R4.64+0xd0], R78 ;  /* 0x0000d04e04003986 */ /* 0x0003e2000c101514 */
[----:B------:R-:W-:-:S02]  /*161c0*/  ISETP.GT.AND P6, PT, R0, 0x70, P0 ;  /* 0x000000700000780c */ /* 0x000fc400007c4270 */
[C---:B------:R-:W-:Y:S01]  /*161d0*/  ISETP.GT.AND P5, PT, R0.reuse, 0x71, P0 ;  /* 0x000000710000780c */ /* 0x040fe200007a4270 */
        /* <DEDUP_REMOVED lines=9> */
[----:B------:R-:W-:Y:S01]  /*16270*/  FMUL R84, R84, UR11 ;  /* 0x0000000b54547c20 */ /* 0x000fe20008400000 */
[----:B------:R-:W-:Y:S01]  /*16280*/  ISETP.GT.AND P0, PT, R0, 0x79, P0 ;  /* 0x000000790000780c */ /* 0x000fe20000704270 */
[----:B------:R-:W-:Y:S01]  /*16290*/  FMUL R85, R85, UR11 ;  /* 0x0000000b55557c20 */ /* 0x000fe20008400000 */
[----:B------:R-:W-:Y:S01]  /*162a0*/  FMUL R86, R86, UR11 ;  /* 0x0000000b56567c20 */ /* 0x000fe20008400000 */
[----:B------:R-:W-:Y:S01]  /*162b0*/  F2FP.F16.F32.PACK_AB R81, RZ, R81 ;  /* 0x00000051ff51723e */ /* 0x000fe200000000ff */
[----:B-1----:R-:W-:Y:S01]  /*162c0*/  @P6 IMAD.MOV.U32 R5, RZ, RZ, R7 ;  /* 0x000000ffff056224 */ /* 0x002fe200078e0007 */
[----:B------:R-:W-:Y:S01]  /*162d0*/  F2FP.F16.F32.PACK_AB R82, RZ, R82 ;  /* 0x00000052ff52723e */ /* 0x000fe200000000ff */
[----:B------:R-:W-:Y:S01]  /*162e0*/  @P3 IMAD.MOV.U32 R10, RZ, RZ, R2 ;  /* 0x000000ffff0a3224 */ /* 0x000fe200078e0002 */
[----:B------:R-:W-:-:S02]  /*162f0*/  F2FP.F16.F32.PACK_AB R83, RZ, R83 ;  /* 0x00000053ff53723e */ /* 0x000fc400000000ff */
[----:B--2---:R-:W-:Y:S01]  /*16300*/  @P5 MOV R9, R7 ;  /* 0x0000000700095202 */ /* 0x004fe20000000f00 */
[----:B------:R-:W-:Y:S01]  /*16310*/  @P2 IMAD.MOV.U32 R12, RZ, RZ, R2 ;  /* 0x000000ffff0c2224 */ /* 0x000fe200078e0002 */
[----:B------:R-:W-:Y:S01]  /*16320*/  @P3 MOV R11, R3 ;  /* 0x00000003000b3202 */ /* 0x000fe20000000f00 */
[----:B------:R-:W-:Y:S01]  /*16330*/  @P2 IMAD.MOV.U32 R13, RZ, RZ, R3 ;  /* 0x000000ffff0d2224 */ /* 0x000fe200078e0003 */
[----:B------:R-:W-:Y:S01]  /*16340*/  F2FP.F16.F32.PACK_AB R84, RZ, R84 ;  /* 0x00000054ff54723e */ /* 0x000fe200000000ff */
[C---:B------:R-:W-:Y:S01]  /*16350*/  VIADD R14, R2.reuse, UR9 ;  /* 0x00000009020e7c36 */ /* 0x040fe20008000000 */
[----:B------:R-:W-:Y:S01]  /*16360*/  F2FP.F16.F32.PACK_AB R85, RZ, R85 ;  /* 0x00000055ff55723e */ /* 0x000fe200000000ff */
[----:B------:R3:W-:Y:S01]  /*16370*/  @P1 STG.E.U16 desc[UR20][R2.64+0xe2], R81 ;  /* 0x0000e25102001986 */ /* 0x0007e2000c101514 */
[----:B------:R-:W-:Y:S01]  /*16380*/  F2FP.F16.F32.PACK_AB R86, RZ, R86 ;  /* 0x00000056ff56723e */ /* 0x000fe200000000ff */
[----:B------:R-:W-:Y:S02]  /*16390*/  @P4 IMAD.MOV.U32 R15, RZ, RZ, R7 ;  /* 0x000000ffff0f4224 */ /* 0x000fe400078e0007 */
[----:B------:R3:W-:Y:S01]  /*163a0*/  @P6 STG.E.U16 desc[UR20][R4.64+0xe0], R82 ;  /* 0x0000e05204006986 */ /* 0x0007e2000c101514 */
[----:B------:R-:W-:-:S03]  /*163b0*/  VIADD R16, R2, UR9 ;  /* 0x0000000902107c36 */ /* 0x000fc60008000000 */
[----:B------:R3:W-:Y:S04]  /*163c0*/  @P5 STG.E.U16 desc[UR20][R8.64+0xe2], R83 ;  /* 0x0000e25308005986 */ /* 0x0007e8000c101514 */
[----:B------:R3:W-:Y:S04]  /*163d0*/  @P3 STG.E.U16 desc[UR20][R10.64+0xf0], R84 ;  /* 0x0000f0540a003986 */ /* 0x0007e8000c101514 */
[----:B------:R3:W-:Y:S01]  /*163e0*/  @P2 STG.E.U16 desc[UR20][R12.64+0xf2], R85 ;  /* 0x0000f2550c002986 */ /* 0x0007e2000c101514 */
[----:B------:R-:W-:-:S03]  /*163f0*/  FMUL R87, R87, UR11 ;  /* 0x0000000b57577c20 */ /* 0x000fc60008400000 */
[----:B------:R3:W-:Y:S01]  /*16400*/  @P4 STG.E.U16 desc[UR20][R14.64+0xf0], R86 ;  /* 0x0000f0560e004986 */ /* 0x0007e2000c101514 */
[----:B------:R-:W-:Y:S05]  /*16410*/  @!P0 EXIT ;  /* 0x000000000000894d */ /* 0x000fea0003800000 */
[----:B------:R-:W-:Y:S01]  /*16420*/  F2FP.F16.F32.PACK_AB R87, RZ, R87 ;  /* 0x00000057ff57723e */ /* 0x000fe200000000ff */
[----:B------:R-:W-:-:S05]  /*16430*/  IMAD.MOV.U32 R17, RZ, RZ, R7 ;  /* 0x000000ffff117224 */ /* 0x000fca00078e0007 */
[----:B------:R-:W-:Y:S01]  /*16440*/  STG.E.U16 desc[UR20][R16.64+0xf2], R87 ;  /* 0x0000f25710007986 */ /* 0x000fe2000c101514 */
[----:B------:R-:W-:Y:S05]  /*16450*/  EXIT ;  /* 0x000000000000794d */ /* 0x000fea0003800000 */
.L_x_13:
[----:B------:R-:W-:-:S13]  /*16460*/  ISETP.NE.AND P0, PT, RZ, UR7, PT ;  /* 0x00000007ff007c0c */ /* 0x000fda000bf05270 */
[----:B------:R-:W-:Y:S05]  /*16470*/  @P0 EXIT ;  /* 0x000000000000094d */ /* 0x000fea0003800000 */
[----:B------:R-:W-:-:S13]  /*16480*/  ELECT P0, URZ, PT ;  /* 0x00000000003f782f */ /* 0x000fda0003800000 */
[----:B------:R-:W-:Y:S05]  /*16490*/  @!P0 BRA `(.L_x_528) ;  /* 0x00000008001c8947 */ /* 0x000fea0003800000 */
[----:B------:R-:W-:-:S06]  /*164a0*/  UISETP.GE.AND UP0, UPT, UR5, 0x1, UPT ;  /* 0x000000010500788c */ /* 0x000fcc000bf06270 */
[----:B------:R-:W-:-:S13]  /*164b0*/  PLOP3.LUT P0, PT, PT, PT, UP0, 0x80, 0x0 ;  /* 0x000000000000781c */ /* 0x000fda0003f0f008 */
[----:B------:R-:W-:Y:S05]  /*164c0*/  @!P0 BRA `(.L_x_528) ;  /* 0x0000000800108947 */ /* 0x000fea0003800000 */
[----:B------:R-:W0:Y:S01]  /*164d0*/  S2R R3, SR_CgaCtaId ;  /* 0x0000000000037919 */ /* 0x000e220000008800 */
[----:B------:R-:W-:Y:S01]  /*164e0*/  LOP3.LUT P0, RZ, R6, 0x1f, RZ, 0xc0, !PT ;  /* 0x0000001f06ff7812 */ /* 0x000fe2000780c0ff */
[----:B------:R-:W-:Y:S01]  /*164f0*/  IMAD.SHL.U32 R21, R7, 0x100, RZ ;  /* 0x0000010007157824 */ /* 0x000fe200078e00ff */
[----:B------:R-:W-:Y:S01]  /*16500*/  ULDC UR8, c[0x0][0x384] ;  /* 0x0000e10000087ab9 */ /* 0x000fe20000000800 */
[C---:B------:R-:W-:Y:S01]  /*16510*/  ISETP.NE.AND P1, PT, R11.reuse, RZ, PT ;  /* 0x000000ff0b00720c */ /* 0x040fe20003f25270 */
[----:B------:R-:W-:Y:S01]  /*16520*/  UIADD3 UR7, UR5, 0x1, URZ ;  /* 0x0000000105077890 */ /* 0x000fe2000fffe03f */
[----:B------:R-:W-:Y:S01]  /*16530*/  ISETP.NE.OR P0, PT, R11, RZ, !P0 ;  /* 0x000000ff0b00720c */ /* 0x000fe20004705670 */
[----:B------:R-:W-:Y:S01]  /*16540*/  IMAD.U32 R11, RZ, RZ, UR6 ;  /* 0x00000006ff0b7e24 */ /* 0x000fe2000f8e00ff */
[----:B------:R-:W-:Y:S01]  /*16550*/  ULDC UR9, c[0x0][0x388] ;  /* 0x0000e20000097ab9 */ /* 0x000fe20000000800 */
[----:B------:R-:W-:Y:S01]  /*16560*/  IMAD.HI.U32 R4, R21, UR8, RZ ;  /* 0x0000000815047c27 */ /* 0x000fe2000f8e00ff */
[----:B------:R-:W-:-:S03]  /*16570*/  CS2R R6, SRZ ;  /* 0x0000000000067805 */ /* 0x000fc6000001ff00 */
[----:B------:R-:W-:Y:S01]  /*16580*/  IMAD.MOV.U32 R5, RZ, RZ, 0x1 ;  /* 0x00000001ff057424 */ /* 0x000fe200078e00ff */
[----:B------:R-:W-:Y:S01]  /*16590*/  SHF.R.U32.HI R4, RZ, UR9, R4 ;  /* 0x00000009ff047c19 */ /* 0x000fe20008011604 */
[----:B------:R-:W-:Y:S02]  /*165a0*/  IMAD.MOV.U32 R10, RZ, RZ, RZ ;  /* 0x000000ffff0a7224 */ /* 0x000fe400078e00ff */
[----:B------:R-:W-:Y:S02]  /*165b0*/  IMAD.U32 R22, RZ, RZ, UR7 ;  /* 0x00000007ff167e24 */ /* 0x000fe4000f8e00ff */
[----:B0-----:R-:W-:-:S05]  /*165c0*/  IMAD.SHL.U32 R0, R3, 0x40, RZ ;  /* 0x0000004003007824 */ /* 0x001fca00078e00ff */
[----:B------:R-:W-:-:S04]  /*165d0*/  LOP3.LUT R0, R0, 0x40, RZ, 0xc0, !PT ;  /* 0x0000004000007812 */ /* 0x000fc800078ec0ff */
[----:B------:R-:W-:Y:S02]  /*165e0*/  LEA R2, R9, R0, 0x7 ;  /* 0x0000000009027211 */ /* 0x000fe400078e38ff */
[----:B------:R-:W-:Y:S02]  /*165f0*/  CS2R R8, SRZ ;  /* 0x0000000000087805 */ /* 0x000fe4000001ff00 */
[----:B------:R-:W-:Y:S02]  /*16600*/  SHF.L.U32 R0, R3, 0xc, RZ ;  /* 0x0000000c03007819 */ /* 0x000fe400000006ff */
[----:B------:R-:W-:Y:S02]  /*16610*/  LOP3.LUT R3, R11, 0x2, RZ, 0xfc, !PT ;  /* 0x000000020b037812 */ /* 0x000fe400078efcff */
[----:B------:R-:W-:-:S07]  /*16620*/  LOP3.LUT R0, R0, 0x1000, RZ, 0xc0, !PT ;  /* 0x0000100000007812 */ /* 0x000fce00078ec0ff */
.L_x_532:
[----:B------:R-:W0:Y:S01]  /*16630*/  S2R R12, SR_CgaCtaId ;  /* 0x00000000000c7919 */ /* 0x000e220000008800 */
[----:B------:R-:W-:-:S04]  /*16640*/  MOV R11, 0x400 ;  /* 0x00000400000b7802 */ /* 0x000fc80000000f00 */
[----:B0-----:R-:W-:Y:S02]  /*16650*/  LEA R20, R12, R11, 0x18 ;  /* 0x0000000b0c147211 */ /* 0x001fe400078ec0ff */
[----:B------:R-:W-:-:S03]  /*16660*/  SHF.L.U32 R11, R5, 0x1f, RZ ;  /* 0x0000001f050b7819 */ /* 0x000fc600000006ff */
[----:B------:R-:W-:-:S07]  /*16670*/  IMAD R12, R7, 0x8, R20 ;  /* 0x00000008070c7824 */ /* 0x000fce00078e0214 */
.L_x_529:
[----:B0-----:R0:W1:Y:S02]  /*16680*/  SYNCS.PHASECHK.TRANS64.TRYWAIT P2, [R12+URZ+0x30020], R11 ;  /* 0x0300200b0c0075a7 */ /* 0x001064000804017f */
[----:B-1----:R-:W-:Y:S05]  /*16690*/  @!P2 NANOSLEEP.SYNCS 0x989680 ;  /* 0x009896800000a95d */ /* 0x002fea0003900000 */
[----:B------:R-:W1:Y:S02]  /*166a0*/  @!P2 SYNCS.PHASECHK.TRANS64 P2, [R12+URZ+0x30020], R11 ;  /* 0x0300200b0c00a5a7 */ /* 0x000e64000804007f */
[----:B-1----:R-:W-:Y:S05]  /*166b0*/  @!P2 BRA `(.L_x_529) ;  /* 0xfffffffc00f0a947 */ /* 0x002fea000383ffff */
[----:B0-----:R-:W0:Y:S02]  /*166c0*/  @!P1 LDC R11, c[0x0][0x580] ;  /* 0x00016000ff0b9b82 */ /* 0x001e240000000800 */
[----:B0-----:R0:W-:Y:S02]  /*166d0*/  @!P1 SYNCS.ARRIVE.TRANS64 RZ, [R12+URZ+0x30000], R11 ;  /* 0x0300000b0cff99a7 */ /* 0x0011e4000800003f */
[----:B0-----:R-:W-:-:S04]  /*166e0*/  PRMT R11, R3, 0x9910, RZ ;  /* 0x00009910030b7816 */ /* 0x001fc800000000ff */
[----:B------:R-:W-:-:S13]  /*166f0*/  ISETP.NE.AND P2, PT, R11, 0x2, PT ;  /* 0x000000020b00780c */ /* 0x000fda0003f45270 */
[----:B------:R-:W-:Y:S05]  /*16700*/  @P2 BRA `(.L_x_530) ;  /* 0x0000000000042947 */ /* 0x000fea0003800000 */
[----:B------:R-:W-:Y:S01]  /*16710*/  BPT.TRAP 0x1 ;  /* 0x000000040000795c */ /* 0x000fe20000300000 */
.L_x_530:
[----:B------:R-:W-:Y:S05]  /*16720*/  @P0 BRA `(.L_x_531) ;  /* 0x0000000000040947 */ /* 0x000fea0003800000 */
[----:B------:R-:W-:Y:S01]  /*16730*/  BPT.TRAP 0x1 ;  /* 0x000000040000795c */ /* 0x000fe20000300000 */
.L_x_531:
[----:B------:R-:W0:Y:S01]  /*16740*/  LDC R14, c[0x0][0x380] ;  /* 0x0000e000ff0e7b82 */ /* 0x000e220000000800 */
[----:B------:R-:W-:Y:S01]  /*16750*/  R2UR UR7, R4 ;  /* 0x00000000040772ca */ /* 0x000fe200000e0000 */
[----:B------:R-:W-:Y:S01]  /*16760*/  ULDC UR13, c[0x0][0x38c] ;  /* 0x0000e300000d7ab9 */ /* 0x000fe20000000800 */
[----:B------:R-:W-:Y:S01]  /*16770*/  R2UR UR22, R20 ;  /* 0x00000000141672ca */ /* 0x000fe200000e0000 */
[----:B------:R-:W-:Y:S01]  /*16780*/  ULDC.64 UR8, c[0x0][0x3c8] ;  /* 0x0000f20000087ab9 */ /* 0x000fe20000000a00 */
[----:B------:R-:W-:Y:S01]  /*16790*/  UISETP.NE.AND UP0, UPT, UR13, 0x1, UPT ;  /* 0x000000010d00788c */ /* 0x000fe2000bf05270 */
[----:B------:R-:W-:Y:S01]  /*167a0*/  R2UR UR17, R12 ;  /* 0x000000000c1172ca */ /* 0x000fe200000e0000 */
[C---:B------:R-:W-:Y:S01]  /*167b0*/  VIADD R13, R10.reuse, 0x1 ;  /* 0x000000010a0d7836 */ /* 0x040fe20000000000 */
[----:B------:R-:W1:Y:S01]  /*167c0*/  LDC.64 R16, c[0x0][0x3f8] ;  /* 0x0000fe00ff107b82 */ /* 0x000e620000000a00 */
[----:B------:R-:W-:Y:S01]  /*167d0*/  ULDC UR25, c[0x0][0x398] ;  /* 0x0000e60000197ab9 */ /* 0x000fe20000000800 */
[----:B------:R-:W-:Y:S01]  /*167e0*/  R2UR UR18, R10 ;  /* 0x000000000a1272ca */ /* 0x000fe200000e0000 */
[----:B------:R-:W-:Y:S01]  /*167f0*/  ULDC.64 UR26, c[0x0][0x198] ;  /* 0x00006600001a7ab9 */ /* 0x000fe20000000a00 */
[----:B------:R-:W-:Y:S01]  /*16800*/  R2UR UR16, R7 ;  /* 0x00000000071072ca */ /* 0x000fe200000e0000 */
[----:B------:R-:W-:Y:S01]  /*16810*/  UIADD3 UR24, UP1, UR26, 0xf0, URZ ;  /* 0x000000f01a187890 */ /* 0x000fe2000ff3e03f */
[----:B------:R-:W-:Y:S01]  /*16820*/  VIADD R22, R22, 0xffffffff ;  /* 0xffffffff16167836 */ /* 0x000fe20000000000 */
[----:B------:R-:W-:Y:S01]  /*16830*/  UIADD3 UR30, UP2, UR26, 0x270, URZ ;  /* 0x000002701a1e7890 */ /* 0x000fe2000ff5e03f */
[----:B------:R-:W1:Y:S01]  /*16840*/  LDC.64 R18, c[0x0][0x3d0] ;  /* 0x0000f400ff127b82 */ /* 0x000e620000000a00 */
[----:B------:R-:W-:Y:S01]  /*16850*/  @UP0 ULDC.64 UR14, c[0x0][0x390] ;  /* 0x0000e400000e0ab9 */ /* 0x000fe20000000a00 */
[----:B------:R-:W-:Y:S01]  /*16860*/  ULDC UR12, c[0x0][0x3ec] ;  /* 0x0000fb00000c7ab9 */ /* 0x000fe20000000800 */
[----:B------:R-:W-:Y:S01]  /*16870*/  ULDC.64 UR20, c[0x0][0x3f0] ;  /* 0x0000fc0000147ab9 */ /* 0x000fe20000000a00 */
[----:B------:R-:W-:Y:S01]  /*16880*/  ISETP.GT.AND P6, PT, R22, 0x1, PT ;  /* 0x000000011600780c */ /* 0x000fe20003fc4270 */
[----:B------:R-:W-:-:S02]  /*16890*/  UIADD3 UR17, UR17, 0x30000, URZ ;  /* 0x0003000011117890 */ /* 0x000fc4000fffe03f */
[----:B------:R-:W-:Y:S01]  /*168a0*/  USHF.L.U32 UR18, UR18, 0x6, URZ ;  /* 0x0000000612127899 */ /* 0x000fe2000800063f */
[----:B0-----:R-:W-:Y:S01]  /*168b0*/  ISETP.NE.AND P2, PT, R14, 0x1, PT ;  /* 0x000000010e00780c */ /* 0x001fe20003f45270 */
[----:B------:R-:W0:Y:S01]  /*168c0*/  LDC R15, c[0x0][0x400] ;  /* 0x00010000ff0f7b82 */ /* 0x000e220000000800 */
[----:B------:R-:W-:Y:S01]  /*168d0*/  ULEA UR16, UR16, UR22, 0xf ;  /* 0x0000001610107291 */ /* 0x000fe2000f8e783f */
[----:B------:R-:W-:Y:S01]  /*168e0*/  UMOV UR33, 0x30000 ;  /* 0x0003000000217882 */ /* 0x000fe20000000000 */
[----:B------:R-:W-:Y:S01]  /*168f0*/  UMOV UR28, 0x0 ;  /* 0x00000000001c7882 */ /* 0x000fe20000000000 */
[----:B------:R-:W-:-:S08]  /*16900*/  UMOV UR29, 0x10000000 ;  /* 0x10000000001d7882 */ /* 0x000fd00000000000 */
[----:B------:R-:W-:Y:S02]  /*16910*/  @P2 MOV R11, UR7 ;  /* 0x00000007000b2c02 */ /* 0x000fe40008000f00 */
[----:B------:R-:W-:Y:S01]  /*16920*/  R2UR UR7, R21 ;  /* 0x00000000150772ca */ /* 0x000fe200000e0000 */
[----:B-1----:R-:W-:Y:S01]  /*16930*/  IMAD R12, R8, R18, R17 ;  /* 0x00000012080c7224 */ /* 0x002fe200078e0211 */
[----:B------:R-:W-:Y:S01]  /*16940*/  @P2 R2UR UR7, R11 ;  /* 0x000000000b0722ca */ /* 0x000fe200000e0000 */
[----:B------:R-:W-:Y:S01]  /*16950*/  IMAD R11, R7, 0x2000, R0 ;  /* 0x00002000070b7824 */ /* 0x000fe200078e0200 */
[----:B------:R-:W-:Y:S01]  /*16960*/  ISETP.NE.AND P2, PT, R13, UR4, PT ;  /* 0x000000040d007c0c */ /* 0x000fe2000bf45270 */
[----:B------:R-:W-:Y:S02]  /*16970*/  VIADD R7, R7, 0x1 ;  /* 0x0000000107077836 */ /* 0x000fe40000000000 */
[----:B------:R-:W-:Y:S02]  /*16980*/  IMAD R20, R11, 0x2, R20 ;  /* 0x000000020b147824 */ /* 0x000fe400078e0214 */
[----:B------:R-:W-:Y:S01]  /*16990*/  IMAD R11, R9, UR9, R16 ;  /* 0x00000009090b7c24 */ /* 0x000fe2000f8e0210 */
[----:B------:R-:W-:Y:S01]  /*169a0*/  ISETP.NE.AND P5, PT, R7, 0x4, PT ;  /* 0x000000040700780c */ /* 0x000fe20003fa5270 */
[----:B------:R-:W1:Y:S01]  /*169b0*/  LDC.64 R16, c[0x0][0x3e0] ;  /* 0x0000f800ff107b82 */ /* 0x000e620000000a00 */
[----:B0-----:R-:W-:Y:S01]  /*169c0*/  IMAD R10, R6, R19, R15 ;  /* 0x00000013060a7224 */ /* 0x001fe200078e020f */
[----:B------:R-:W-:Y:S01]  /*169d0*/  R2UR UR26, R20 ;  /* 0x00000000141a72ca */ /* 0x000fe200000e0000 */
[----:B------:R-:W-:Y:S01]  /*169e0*/  VIADD R15, R9, 0x1 ;  /* 0x00000001090f7836 */ /* 0x000fe20000000000 */
[----:B------:R-:W-:Y:S01]  /*169f0*/  UIMAD.WIDE.U32 UR10, UR7, UR14, URZ ;  /* 0x0000000e070a72a5 */ /* 0x000fe2000f8e003f */
[----:B------:R-:W-:Y:S01]  /*16a00*/  LEA R11, R12, R11, 0x5 ;  /* 0x0000000b0c0b7211 */ /* 0x000fe200078e28ff */
[----:B------:R-:W-:Y:S01]  /*16a10*/  UMOV UR23, UR7 ;  /* 0x0000000700177c82 */ /* 0x000fe20008000000 */
[----:B------:R-:W-:Y:S01]  /*16a20*/  UIADD3 UR9, -UR7, URZ, URZ ;  /* 0x0000003f07097290 */ /* 0x000fe2000fffe13f */
[----:B------:R-:W-:Y:S01]  /*16a30*/  @P2 IMAD.MOV R15, RZ, RZ, R9 ;  /* 0x000000ffff0f2224 */ /* 0x000fe200078e0209 */
[----:B------:R-:W-:Y:S01]  /*16a40*/  @UP0 USHF.R.U32.HI UR23, URZ, UR15, UR11 ;  /* 0x0000000f3f170299 */ /* 0x000fe2000801160b */
[----:B------:R-:W-:Y:S01]  /*16a50*/  IMAD.U32 R10, R10, 0x400, R11 ;  /* 0x000004000a0a7824 */ /* 0x000fe200078e000b */
[----:B------:R-:W-:Y:S01]  /*16a60*/  UISETP.NE.AND UP0, UPT, UR25, 0x1, UPT ;  /* 0x000000011900788c */ /* 0x000fe2000bf05270 */
[----:B------:R-:W-:Y:S01]  /*16a70*/  IADD3 R12, R8, 0x1, RZ ;  /* 0x00000001080c7810 */ /* 0x000fe20007ffe0ff */
[----:B------:R-:W-:Y:S01]  /*16a80*/  IMAD R14, R14, UR9, R21 ;  /* 0x000000090e0e7c24 */ /* 0x000fe2000f8e0215 */
[----:B------:R-:W-:Y:S01]  /*16a90*/  UIADD3 UR9, -UR23, URZ, URZ ;  /* 0x0000003f17097290 */ /* 0x000fe2000fffe13f */
[----:B------:R-:W-:Y:S01]  /*16aa0*/  R2UR UR32, R10 ;  /* 0x000000000a2072ca */ /* 0x000fe200000e0000 */
[----:B------:R-:W-:Y:S01]  /*16ab0*/  UMOV UR22, UR23 ;  /* 0x0000001700167c82 */ /* 0x000fe20008000000 */
[----:B------:R-:W-:Y:S01]  /*16ac0*/  ULDC.64 UR14, c[0x0][0x3c0] ;  /* 0x0000f000000e7ab9 */ /* 0x000fe20000000a00 */
[----:B------:R-:W-:Y:S01]  /*16ad0*/  R2UR UR19, R14 ;  /* 0x000000000e1372ca */ /* 0x000fe200000e0000 */
[----:B------:R-:W-:Y:S01]  /*16ae0*/  UIMAD UR9, UR13, UR9, UR7 ;  /* 0x000000090d0972a4 */ /* 0x000fe2000f8e0207 */
[----:B------:R-:W-:-:S02]  /*16af0*/  R2UR UR13, R8 ;  /* 0x00000000080d72ca */ /* 0x000fc400000e0000 */
[----:B------:R-:W-:Y:S01]  /*16b00*/  @UP0 ULDC UR10, c[0x0][0x39c] ;  /* 0x0000e700000a0ab9 */ /* 0x000fe20000000800 */
[----:B------:R-:W-:Y:S01]  /*16b10*/  @UP0 ULDC UR31, c[0x0][0x3a0] ;  /* 0x0000e800001f0ab9 */ /* 0x000fe20000000800 */
[----:B-1----:R-:W-:Y:S01]  /*16b20*/  ISETP.NE.AND P3, PT, R15, R16, PT ;  /* 0x000000100f00720c */ /* 0x002fe20003f65270 */
[----:B------:R-:W-:Y:S01]  /*16b30*/  UIMAD.WIDE.U32 UR10, UR23, UR10, URZ ;  /* 0x0000000a170a72a5 */ /* 0x000fe2000f8e003f */
[----:B------:R-:W-:Y:S01]  /*16b40*/  IADD3 R11, R6, 0x1, RZ ;  /* 0x00000001060b7810 */ /* 0x000fe20007ffe0ff */
[----:B------:R-:W-:Y:S01]  /*16b50*/  UIMAD UR20, UR9, UR15, UR20 ;  /* 0x0000000f091472a4 */ /* 0x000fe2000f8e0214 */
[----:B------:R-:W-:Y:S01]  /*16b60*/  SEL R10, R13, RZ, P2 ;  /* 0x000000ff0d0a7207 */ /* 0x000fe20001000000 */
[----:B------:R-:W-:Y:S01]  /*16b70*/  @UP0 USHF.R.U32.HI UR22, URZ, UR31, UR11 ;  /* 0x0000001f3f160299 */ /* 0x000fe2000801160b */
[----:B------:R-:W-:Y:S01]  /*16b80*/  SEL R7, R7, RZ, P5 ;  /* 0x000000ff07077207 */ /* 0x000fe20002800000 */
[----:B------:R-:W-:Y:S01]  /*16b90*/  UIMAD UR19, UR19, UR14, UR12 ;  /* 0x0000000e131372a4 */ /* 0x000fe2000f8e020c */
[----:B------:R-:W-:Y:S01]  /*16ba0*/  R2UR UR12, R9 ;  /* 0x00000000090c72ca */ /* 0x000fe200000e0000 */
[----:B------:R-:W-:Y:S01]  /*16bb0*/  UIADD3 UR10, -UR22, URZ, URZ ;  /* 0x0000003f160a7290 */ /* 0x000fe2000fffe13f */
[----:B------:R-:W-:Y:S01]  /*16bc0*/  R2UR UR11, R2 ;  /* 0x00000000020b72ca */ /* 0x000fe200000e0000 */
[----:B------:R-:W-:Y:S01]  /*16bd0*/  UIADD3.X UR31, URZ, UR27, URZ, UP2, !UPT ;  /* 0x0000001b3f1f7290 */ /* 0x000fe200097fe43f */
[----:B------:R-:W-:Y:S01]  /*16be0*/  R2UR UR14, R6 ;  /* 0x00000000060e72ca */ /* 0x000fe200000e0000 */
[----:B------:R-:W-:Y:S01]  /*16bf0*/  @P3 IMAD.MOV R12, RZ, RZ, R8 ;  /* 0x000000ffff0c3224 */ /* 0x000fe200078e0208 */
[----:B------:R-:W-:Y:S01]  /*16c00*/  UIMAD UR7, UR25, UR10, UR23 ;  /* 0x0000000a190772a4 */ /* 0x000fe2000f8e0217 */
[----:B------:R-:W-:Y:S01]  /*16c10*/  SEL R8, RZ, 0x1, P5 ;  /* 0x00000001ff087807 */ /* 0x000fe20002800000 */
[----:B------:R-:W-:Y:S01]  /*16c20*/  UIADD3.X UR25, URZ, UR27, URZ, UP1, !UPT ;  /* 0x0000001b3f197290 */ /* 0x000fe20008ffe43f */
[----:B------:R-:W-:Y:S01]  /*16c30*/  SEL R9, R15, RZ, P3 ;  /* 0x000000ff0f097207 */ /* 0x000fe20001800000 */
[----:B------:R-:W-:Y:S01]  /*16c40*/  UIMAD UR21, UR7, UR8, UR21 ;  /* 0x00000008071572a4 */ /* 0x000fe2000f8e0215 */
[C---:B------:R-:W-:Y:S01]  /*16c50*/  ISETP.NE.AND P4, PT, R12.reuse, R17, PT ;  /* 0x000000110c00720c */ /* 0x040fe20003f85270 */
[----:B------:R-:W-:Y:S01]  /*16c60*/  UPRMT UR7, UR32, 0x5410, URZ ;  /* 0x0000541020077896 */ /* 0x000fe2000800003f */
[----:B------:R-:W-:Y:S01]  /*16c70*/  LOP3.LUT R5, R5, R8, RZ, 0x3c, !PT ;  /* 0x0000000805057212 */ /* 0x000fe200078e3cff */
[----:B------:R-:W-:Y:S01]  /*16c80*/  UIADD3 UR8, UR26, 0x20000, URZ ;  /* 0x000200001a087890 */ /* 0x000fe2000fffe03f */
[----:B------:R-:W-:Y:S01]  /*16c90*/  SEL R8, R12, RZ, P4 ;  /* 0x000000ff0c087207 */ /* 0x000fe20002000000 */
[----:B------:R-:W-:Y:S01]  /*16ca0*/  UMOV UR9, UR17 ;  /* 0x0000001100097c82 */ /* 0x000fe20008000000 */
[----:B------:R-:W-:-:S04]  /*16cb0*/  UMOV UR10, UR18 ;  /* 0x00000012000a7c82 */ /* 0x000fc80008000000 */
[----:B------:R0:W-:Y:S03]  /*16cc0*/  UTMALDG.5D.IM2COL [UR16], [UR24], UR7 ;  /* 0x00000010180073b4 */ /* 0x0001e60008060007 */
[----:B------:R-:W-:-:S04]  /*16cd0*/  @P4 IMAD.MOV R11, RZ, RZ, R6 ;  /* 0x000000ffff0b4224 */ /* 0x000fc800078e0206 */
[----:B------:R-:W-:Y:S01]  /*16ce0*/  IMAD.MOV.U32 R6, RZ, RZ, R11 ;  /* 0x000000ffff067224 */ /* 0x000fe200078e000b */
[----:B------:R0:W-:Y:S02]  /*16cf0*/  UTMALDG.5D.MULTICAST [UR8], [UR30], UR33, desc[UR28] ;  /* 0x00001c081e0073b4 */ /* 0x0001e40008021821 */
[----:B0-----:R-:W-:Y:S05]  /*16d00*/  @P6 BRA `(.L_x_532) ;  /* 0xfffffff800486947 */ /* 0x001fea000383ffff */
.L_x_528:
[----:B------:R-:W-:Y:S05]  /*16d10*/  WARPSYNC.ALL ;  /* 0x0000000000007948 */ /* 0x000fea0003800000 */
[----:B------:R-:W-:-:S13]  /*16d20*/  ELECT P0, URZ, PT ;  /* 0x00000000003f782f */ /* 0x000fda0003800000 */
[----:B------:R-:W-:Y:S05]  /*16d30*/  @!P0 EXIT ;  /* 0x000000000000894d */ /* 0x000fea0003800000 */
[----:B------:R-:W-:-:S04]  /*16d40*/  ULOP3.LUT UR6, UR6, 0x2, URZ, 0xfc, !UPT ;  /* 0x0000000206067892 */ /* 0x000fc8000f8efc3f */
[----:B------:R-:W-:-:S06]  /*16d50*/  UISETP.NE.AND UP0, UPT, UR6, 0x3, UPT ;  /* 0x000000030600788c */ /* 0x000fcc000bf05270 */
[----:B------:R-:W-:-:S13]  /*16d60*/  PLOP3.LUT P0, PT, PT, PT, UP0, 0x80, 0x0 ;  /* 0x000000000000781c */ /* 0x000fda0003f0f008 */
[----:B------:R-:W-:Y:S05]  /*16d70*/  @!P0 BRA `(.L_x_533) ;  /* 0x0000000000048947 */ /* 0x000fea0003800000 */
[----:B------:R-:W-:Y:S01]  /*16d80*/  BPT.TRAP 0x1 ;  /* 0x000000040000795c */ /* 0x000fe20000300000 */
.L_x_533:
[----:B------:R-:W0:Y:S01]  /*16d90*/  S2UR UR7, SR_CgaCtaId ;  /* 0x00000000000779c3 */ /* 0x000e220000008800 */
[----:B------:R-:W-:Y:S01]  /*16da0*/  ULOP3.LUT UP0, URZ, UR5, 0x4, URZ, 0xc0, !UPT ;  /* 0x00000004053f7892 */ /* 0x000fe2000f80c03f */
[----:B------:R-:W-:Y:S01]  /*16db0*/  UMOV UR6, 0x400 ;  /* 0x0000040000067882 */ /* 0x000fe20000000000 */
[----:B------:R-:W-:Y:S02]  /*16dc0*/  USHF.L.U32 UR4, UR5, 0x3, URZ ;  /* 0x0000000305047899 */ /* 0x000fe4000800063f */
[----:B------:R-:W-:Y:S02]  /*16dd0*/  USEL UR8, URZ, 0x1, UP0 ;  /* 0x000000013f087887 */ /* 0x000fe40008000000 */
[----:B------:R-:W-:-:S04]  /*16de0*/  ULOP3.LUT UR5, UR5, 0x3, URZ, 0xc0, !UPT ;  /* 0x0000000305057892 */ /* 0x000fc8000f8ec03f */
[----:B------:R-:W-:-:S05]  /*16df0*/  IMAD.U32 R0, RZ, RZ, UR8 ;  /* 0x00000008ff007e24 */ /* 0x000fca000f8e00ff */
[----:B------:R-:W-:Y:S01]  /*16e00*/  SHF.L.U32 R0, R0, 0x1f, RZ ;  /* 0x0000001f00007819 */ /* 0x000fe200000006ff */
[----:B0-----:R-:W-:Y:S02]  /*16e10*/  ULEA UR7, UR7, UR6, 0x18 ;  /* 0x0000000607077291 */ /* 0x001fe4000f8ec03f */
[----:B------:R-:W-:Y:S02]  /*16e20*/  ULOP3.LUT UR6, UR4, 0x18, URZ, 0xc0, !UPT ;  /* 0x0000001804067892 */ /* 0x000fe4000f8ec03f */
[----:B------:R-:W-:-:S04]  /*16e30*/  UIADD3 UR4, UR7, 0x30020, URZ ;  /* 0x0003002007047890 */ /* 0x000fc8000fffe03f */
[----:B------:R-:W-:-:S12]  /*16e40*/  UIADD3 UR6, UR4, UR6, URZ ;  /* 0x0000000604067290 */ /* 0x000fd8000fffe03f */
.L_x_534:
[----:B0-----:R-:W-:-:S04]  /*16e50*/  MOV R3, UR6 ;  /* 0x0000000600037c02 */ /* 0x001fc80008000f00 */
[----:B------:R0:W1:Y:S03]  /*16e60*/  SYNCS.PHASECHK.TRANS64.TRYWAIT P0, [R3+URZ], R0 ;  /* 0x00000000030075a7 */ /* 0x000066000800017f */
[----:B-1----:R-:W-:Y:S05]  /*16e70*/  @!P0 NANOSLEEP.SYNCS 0x989680 ;  /* 0x009896800000895d */ /* 0x002fea0003900000 */
[----:B------:R-:W1:Y:S02]  /*16e80*/  @!P0 SYNCS.PHASECHK.TRANS64 P0, [R3+URZ], R0 ;  /* 0x00000000030085a7 */ /* 0x000e64000800007f */
[----:B-1----:R-:W-:Y:S05]  /*16e90*/  @!P0 BRA `(.L_x_534) ;  /* 0xfffffffc00ec8947 */ /* 0x002fea000383ffff */
[----:B------:R-:W-:-:S04]  /*16ea0*/  UIADD3 UR5, UR5, 0x1, URZ ;  /* 0x0000000105057890 */ /* 0x000fc8000fffe03f */
[----:B------:R-:W-:Y:S02]  /*16eb0*/  UISETP.EQ.XOR UP0, UPT, UR5, 0x4, !UP0 ;  /* 0x000000040500788c */ /* 0x000fe4000c702a70 */
[----:B------:R-:W-:Y:S02]  /*16ec0*/  UISETP.NE.AND UP1, UPT, UR5, 0x4, UPT ;  /* 0x000000040500788c */ /* 0x000fe4000bf25270 */
[----:B------:R-:W-:Y:S02]  /*16ed0*/  USEL UR6, URZ, 0x1, !UP0 ;  /* 0x000000013f067887 */ /* 0x000fe4000c000000 */
[----:B------:R-:W-:-:S04]  /*16ee0*/  USEL UR5, UR5, URZ, UP1 ;  /* 0x0000003f05057287 */ /* 0x000fc80008800000 */
[----:B0-----:R-:W-:Y:S01]  /*16ef0*/  IMAD.U32 R0, RZ, RZ, UR6 ;  /* 0x00000006ff007e24 */ /* 0x001fe2000f8e00ff */
[----:B------:R-:W-:-:S04]  /*16f00*/  ULEA UR7, UR5, UR4, 0x3 ;  /* 0x0000000405077291 */ /* 0x000fc8000f8e183f */
[----:B------:R-:W-:-:S08]  /*16f10*/  SHF.L.U32 R0, R0, 0x1f, RZ ;  /* 0x0000001f00007819 */ /* 0x000fd000000006ff */
.L_x_535:
[----:B0-----:R-:W-:-:S04]  /*16f20*/  IMAD.U32 R3, RZ, RZ, UR7 ;  /* 0x00000007ff037e24 */ /* 0x001fc8000f8e00ff */
[----:B------:R0:W1:Y:S03]  /*16f30*/  SYNCS.PHASECHK.TRANS64.TRYWAIT P0, [R3+URZ], R0 ;  /* 0x00000000030075a7 */ /* 0x000066000800017f */
[----:B-1----:R-:W-:Y:S05]  /*16f40*/  @!P0 NANOSLEEP.SYNCS 0x989680 ;  /* 0x009896800000895d */ /* 0x002fea0003900000 */
[----:B------:R-:W1:Y:S02]  /*16f50*/  @!P0 SYNCS.PHASECHK.TRANS64 P0, [R3+URZ], R0 ;  /* 0x00000000030085a7 */ /* 0x000e64000800007f */
[----:B-1----:R-:W-:Y:S05]  /*16f60*/  @!P0 BRA `(.L_x_535) ;  /* 0xfffffffc00ec8947 */ /* 0x002fea000383ffff */
[----:B------:R-:W-:-:S04]  /*16f70*/  UIADD3 UR5, UR5, 0x1, URZ ;  /* 0x0000000105057890 */ /* 0x000fc8000fffe03f */
[----:B------:R-:W-:Y:S02]  /*16f80*/  UISETP.EQ.XOR UP0, UPT, UR5, 0x4, UP0 ;  /* 0x000000040500788c */ /* 0x000fe40008702a70 */
[----:B------:R-:W-:Y:S02]  /*16f90*/  UISETP.NE.AND UP1, UPT, UR5, 0x4, UPT ;  /* 0x000000040500788c */ /* 0x000fe4000bf25270 */
[----:B------:R-:W-:Y:S02]  /*16fa0*/  USEL UR6, URZ, 0x1, !UP0 ;  /* 0x000000013f067887 */ /* 0x000fe4000c000000 */
[----:B------:R-:W-:-:S04]  /*16fb0*/  USEL UR5, UR5, URZ, UP1 ;  /* 0x0000003f05057287 */ /* 0x000fc80008800000 */
[----:B0-----:R-:W-:Y:S01]  /*16fc0*/  IMAD.U32 R0, RZ, RZ, UR6 ;  /* 0x00000006ff007e24 */ /* 0x001fe2000f8e00ff */
[----:B------:R-:W-:-:S04]  /*16fd0*/  ULEA UR7, UR5, UR4, 0x3 ;  /* 0x0000000405077291 */ /* 0x000fc8000f8e183f */
[----:B------:R-:W-:-:S08]  /*16fe0*/  SHF.L.U32 R0, R0, 0x1f, RZ ;  /* 0x0000001f00007819 */ /* 0x000fd000000006ff */
.L_x_536:
[----:B0-----:R-:W-:-:S04]  /*16ff0*/  MOV R3, UR7 ;  /* 0x0000000700037c02 */ /* 0x001fc80008000f00 */
        /* <DEDUP_REMOVED lines=12> */
.L_x_537:
[----:B0-----:R-:W-:-:S04]  /*170c0*/  IMAD.U32 R3, RZ, RZ, UR5 ;  /* 0x00000005ff037e24 */ /* 0x001fc8000f8e00ff */
[----:B------:R0:W1:Y:S03]  /*170d0*/  SYNCS.PHASECHK.TRANS64.TRYWAIT P0, [R3+URZ], R0 ;  /* 0x00000000030075a7 */ /* 0x000066000800017f */
[----:B-1----:R-:W-:Y:S05]  /*170e0*/  @!P0 NANOSLEEP.SYNCS 0x989680 ;  /* 0x009896800000895d */ /* 0x002fea0003900000 */
[----:B------:R-:W1:Y:S02]  /*170f0*/  @!P0 SYNCS.PHASECHK.TRANS64 P0, [R3+URZ], R0 ;  /* 0x00000000030085a7 */ /* 0x000e64000800007f */
[----:B-1----:R-:W-:Y:S05]  /*17100*/  @P0 EXIT ;  /* 0x000000000000094d */ /* 0x002fea0003800000 */
[----:B------:R-:W-:Y:S05]  /*17110*/  BRA `(.L_x_537) ;  /* 0xfffffffc00e87947 */ /* 0x000fea000383ffff */
.L_x_538:
[----:B------:R-:W-:-:S00]  /*17120*/  BRA `(.L_x_538) ;  /* 0xfffffffc00fc7947 */ /* 0x000fc0000383ffff */
[----:B------:R-:W-:-:S00]  /*17130*/  NOP ;  /* 0x0000000000007918 */ /* 0x000fc00000000000 */
        /* <DEDUP_REMOVED lines=12> */
.L_x_539:


//--------------------- .nv.shared._ZN7cutlass13device_kernelINS_4conv6kernel13ConvUniversalINS1_16ConvProblemShapeILNS1_8OperatorE0ELi3EEENS1_10collective14CollectiveConvINS1_46MainloopSm90TmaGmmaWarpSpecializedImplicitGemmILS5_0ELi4ELi3EN4cute5tupleIJNSA_1CILi2EEENSC_ILi1EEESE_EEENS1_36KernelImplicitTmaWarpSpecializedSm90ELi1EEENSB_IJNSC_ILi256EEENSC_ILi128EEENSB_IJNSC_ILi64EEEEEEEEENS_6half_tESN_NSA_8TiledMMAINSA_8MMA_AtomIJNSA_4SM904GMMA26MMA_64x128x16_F32F16F16_SSILNSR_5MajorE0ELST_0ELNSR_7ScaleInE1ELSU_1EEEEEENSA_6LayoutINSB_IJSE_SE_SE_EEENSB_IJNSC_ILi0EEESZ_SZ_EEEEENSB_IJNSA_10UnderscoreES12_S12_EEEEENS7_6detail26Sm90ImplicitGemmTileTraitsINSA_20SM90_TMA_LOAD_IM2COLENSA_14ComposedLayoutINSA_7SwizzleILi3ELi4ELi3EEENSA_18smem_ptr_flag_bitsILi16EEENSX_INSB_IJNSB_IJNSC_ILi8EEENSC_ILi32EEEEEENSB_IJSK_SE_EEENSB_IJSE_NSC_ILi4EEEEEEEEENSB_IJNSB_IJSK_NSC_ILi512EEEEEENSB_IJSE_SZ_EEENSB_IJSZ_NSC_ILi16384EEEEEEEEEEEEEvEENS16_INSA_23SM90_TMA_LOAD_MULTICASTENS18_IS1A_S1C_NSX_INSB_IJNSB_IJS1D_NSC_ILi16EEEEEES1G_S1I_EEENSB_IJS1L_S1M_NSB_IJSZ_NSC_ILi8192EEEEEEEEEEEEEvEEEENS_8epilogue10collective6detail29Sm90TmaWarpSpecializedAdapterINS25_15DefaultEpilogueISN_NSB_IJNSB_IJllllEEESE_SZ_EEES2A_NS24_6thread17LinearCombinationISN_Li1EffLNS2B_9ScaleType4KindE0ELNS_15FloatRoundStyleE2ESN_EENS_4gemm15EpilogueDefaultEEEEEvvEEEEvNT_6ParamsE --------------------------
	.section	.nv.shared._ZN7cutlass13device_kernelINS_4conv6kernel13ConvUniversalINS1_16ConvProblemShapeILNS1_8OperatorE0ELi3EEENS1_10collective14CollectiveConvINS1_46MainloopSm90TmaGmmaWarpSpecializedImplicitGemmILS5_0ELi4ELi3EN4cute5tupleIJNSA_1CILi2EEENSC_ILi1EEESE_EEENS1_36KernelImplicitTmaWarpSpecializedSm90ELi1EEENSB_IJNSC_ILi256EEENSC_ILi128EEENSB_IJNSC_ILi64EEEEEEEEENS_6half_tESN_NSA_8TiledMMAINSA_8MMA_AtomIJNSA_4SM904GMMA26MMA_64x128x16_F32F16F16_SSILNSR_5MajorE0ELST_0ELNSR_7ScaleInE1ELSU_1EEEEEENSA_6LayoutINSB_IJSE_SE_SE_EEENSB_IJNSC_ILi0EEESZ_SZ_EEEEENSB_IJNSA_10UnderscoreES12_S12_EEEEENS7_6detail26Sm90ImplicitGemmTileTraitsINSA_20SM90_TMA_LOAD_IM2COLENSA_14ComposedLayoutINSA_7SwizzleILi3ELi4ELi3EEENSA_18smem_ptr_flag_bitsILi16EEENSX_INSB_IJNSB_IJNSC_ILi8EEENSC_ILi32EEEEEENSB_IJSK_SE_EEENSB_IJSE_NSC_ILi4EEEEEEEEENSB_IJNSB_IJSK_NSC_ILi512EEEEEENSB_IJSE_SZ_EEENSB_IJSZ_NSC_ILi16384EEEEEEEEEEEEEvEENS16_INSA_23SM90_TMA_LOAD_MULTICASTENS18_IS1A_S1C_NSX_INSB_IJNSB_IJS1D_NSC_ILi16EEEEEES1G_S1I_EEENSB_IJS1L_S1M_NSB_IJSZ_NSC_ILi8192EEEEEEEEEEEEEvEEEENS_8epilogue10collective6detail29Sm90TmaWarpSpecializedAdapterINS25_15DefaultEpilogueISN_NSB_IJNSB_IJllllEEESE_SZ_EEES2A_NS24_6thread17LinearCombinationISN_Li1EffLNS2B_9ScaleType4KindE0ELNS_15FloatRoundStyleE2ESN_EENS_4gemm15EpilogueDefaultEEEEEvvEEEEvNT_6ParamsE,"aw",@nobits
	.sectionflags	@""
	.align	16
	.zero		1024


//--------------------- .nv.shared.reserved.0     --------------------------
	.section	.nv.shared.reserved.0,"aw",@nobits
	.weak		__nv_reservedSMEM_offset_0_alias
	.size		__nv_reservedSMEM_offset_0_alias, 0, 0
	.other		__nv_reservedSMEM_offset_0_alias,@"STO_CUDA_RESERVED_SHARED STV_DEFAULT"
__nv_reservedSMEM_offset_0_alias:
	.zero		0


//--------------------- .nv.global                --------------------------
	.section	.nv.global,"aw",@nobits
.nv.global:
	.type		_ZN39_INTERNAL_5cf0bc77_4_k_cu_785935e2_39564cute1_E,@object
	.size		_ZN39_INTERNAL_5cf0bc77_4_k_cu_785935e2_39564cute1_E,(_ZN39_INTERNAL_5cf0bc77_4_k_cu_785935e2_39564cuda3std3__45__cpo6cbeginE - _ZN39_INTERNAL_5cf0bc77_4_k_cu_785935e2_39564cute1_E)
_ZN39_INTERNAL_5cf0bc77_4_k_cu_785935e2_39564cute1_E:
	.zero		1
	.type		_ZN39_INTERNAL_5cf0bc77_4_k_cu_785935e2_39564cuda3std3__45__cpo6cbeginE,@object
	.size		_ZN39_INTERNAL_5cf0bc77_4_k_cu_785935e2_39564cuda3std3__45__cpo6cbeginE,(_ZN39_INTERNAL_5cf0bc77_4_k_cu_785935e2_39564cuda3std3__48in_placeE - _ZN39_INTERNAL_5cf0bc77_4_k_cu_785935e2_39564cuda3std3__45__cpo6cbeginE)
_ZN39_INTERNAL_5cf0bc77_4_k_cu_785935e2_39564cuda3std3__45__cpo6cbeginE:
	.zero		1
	.type		_ZN39_INTERNAL_5cf0bc77_4_k_cu_785935e2_39564cuda3std3__48in_placeE,@object
	.size		_ZN39_INTERNAL_5cf0bc77_4_k_cu_785935e2_39564cuda3std3__48in_placeE,(_ZN39_INTERNAL_5cf0bc77_4_k_cu_785935e2_39564cuda3std6ranges3__45__cpo9iter_moveE - _ZN39_INTERNAL_5cf0bc77_4_k_cu_785935e2_39564cuda3std3__48in_placeE)
_ZN39_INTERNAL_5cf0bc77_4_k_cu_785935e2_39564cuda3std3__48in_placeE:
	.zero		1
	.type		_ZN39_INTERNAL_5cf0bc77_4_k_cu_785935e2_39564cuda3std6ranges3__45__cpo9iter_moveE,@object
	.size		_ZN39_INTERNAL_5cf0bc77_4_k_cu_785935e2_39564cuda3std6ranges3__45__cpo9iter_moveE,(_ZN39_INTERNAL_5cf0bc77_4_k_cu_785935e2_39564cuda3std3__45__cpo5beginE - _ZN39_INTERNAL_5cf0bc77_4_k_cu_785935e2_39564cuda3std6ranges3__45__cpo9iter_moveE)
_ZN39_INTERNAL_5cf0bc77_4_k_cu_785935e2_39564cuda3std6ranges3__45__cpo9iter_moveE:
	.zero		1
	.type		_ZN39_INTERNAL_5cf0bc77_4_k_cu_785935e2_39564cuda3std3__45__cpo5beginE,@object
	.size		_ZN39_INTERNAL_5cf0bc77_4_k_cu_785935e2_39564cuda3std3__45__cpo5beginE,(_ZN39_INTERNAL_5cf0bc77_4_k_cu_785935e2_39564cuda3std3__441_GLOBAL__N__5cf0bc77_4_k_cu_785935e2_39566ignoreE - _ZN39_INTERNAL_5cf0bc77_4_k_cu_785935e2_39564cuda3std3__45__cpo5beginE)
_ZN39_INTERNAL_5cf0bc77_4_k_cu_785935e2_39564cuda3std3__45__cpo5beginE:
	.zero		1
	.type		_ZN39_INTERNAL_5cf0bc77_4_k_cu_785935e2_39564cuda3std3__441_GLOBAL__N__5cf0bc77_4_k_cu_785935e2_39566ignoreE,@object
	.size		_ZN39_INTERNAL_5cf0bc77_4_k_cu_785935e2_39564cuda3std3__441_GLOBAL__N__5cf0bc77_4_k_cu_785935e2_39566ignoreE,(_ZN39_INTERNAL_5cf0bc77_4_k_cu_785935e2_39564cute7productE - _ZN39_INTERNAL_5cf0bc77_4_k_cu_785935e2_39564cuda3std3__441_GLOBAL__N__5cf0bc77_4_k_cu_785935e2_39566ignoreE)
_ZN39_INTERNAL_5cf0bc77_4_k_cu_785935e2_39564cuda3std3__441_GLOBAL__N__5cf0bc77_4_k_cu_785935e2_39566ignoreE:
	.zero		1
	.type		_ZN39_INTERNAL_5cf0bc77_4_k_cu_785935e2_39564cute7productE,@object
	.size		_ZN39_INTERNAL_5cf0bc77_4_k_cu_785935e2_39564cute7productE,(_ZN39_INTERNAL_5cf0bc77_4_k_cu_785935e2_39564cuda3std3__45__cpo3endE - _ZN39_INTERNAL_5cf0bc77_4_k_cu_785935e2_39564cute7productE)
_ZN39_INTERNAL_5cf0bc77_4_k_cu_785935e2_39564cute7productE:
	.zero		1
	.type		_ZN39_INTERNAL_5cf0bc77_4_k_cu_785935e2_39564cuda3std3__45__cpo3endE,@object
	.size		_ZN39_INTERNAL_5cf0bc77_4_k_cu_785935e2_39564cuda3std3__45__cpo3endE,(_ZN39_INTERNAL_5cf0bc77_4_k_cu_785935e2_39564cuda3std3__419piecewise_constructE - _ZN39_INTERNAL_5cf0bc77_4_k_cu_785935e2_39564cuda3std3__45__cpo3endE)
_ZN39_INTERNAL_5cf0bc77_4_k_cu_785935e2_39564cuda3std3__45__cpo3endE:
	.zero		1
	.type		_ZN39_INTERNAL_5cf0bc77_4_k_cu_785935e2_39564cuda3std3__419piecewise_constructE,@object
	.size		_ZN39_INTERNAL_5cf0bc77_4_k_cu_785935e2_39564cuda3std3__419piecewise_constructE,(_ZN39_INTERNAL_5cf0bc77_4_k_cu_785935e2_39564cuda3std3__45__cpo4cendE - _ZN39_INTERNAL_5cf0bc77_4_k_cu_785935e2_39564cuda3std3__419piecewise_constructE)
_ZN39_INTERNAL_5cf0bc77_4_k_cu_785935e2_39564cuda3std3__419piecewise_constructE:
	.zero		1
	.type		_ZN39_INTERNAL_5cf0bc77_4_k_cu_785935e2_39564cuda3std3__45__cpo4cendE,@object
	.size		_ZN39_INTERNAL_5cf0bc77_4_k_cu_785935e2_39564cuda3std3__45__cpo4cendE,(_ZN39_INTERNAL_5cf0bc77_4_k_cu_785935e2_39564cuda3std6ranges3__45__cpo4swapE - _ZN39_INTERNAL_5cf0bc77_4_k_cu_785935e2_39564cuda3std3__45__cpo4cendE)
_ZN39_INTERNAL_5cf0bc77_4_k_cu_785935e2_39564cuda3std3__45__cpo4cendE:
	.zero		1
	.type		_ZN39_INTERNAL_5cf0bc77_4_k_cu_785935e2_39564cuda3std6ranges3__45__cpo4swapE,@object
	.size		_ZN39_INTERNAL_5cf0bc77_4_k_cu_785935e2_39564cuda3std6ranges3__45__cpo4swapE,(.L_7 - _ZN39_INTERNAL_5cf0bc77_4_k_cu_785935e2_39564cuda3std6ranges3__45__cpo4swapE)
_ZN39_INTERNAL_5cf0bc77_4_k_cu_785935e2_39564cuda3std6ranges3__45__cpo4swapE:
	.zero		1
.L_7:


//--------------------- .nv.constant0._ZN7cutlass13device_kernelINS_4conv6kernel13ConvUniversalINS1_16ConvProblemShapeILNS1_8OperatorE0ELi3EEENS1_10collective14CollectiveConvINS1_46MainloopSm90TmaGmmaWarpSpecializedImplicitGemmILS5_0ELi4ELi3EN4cute5tupleIJNSA_1CILi2EEENSC_ILi1EEESE_EEENS1_36KernelImplicitTmaWarpSpecializedSm90ELi1EEENSB_IJNSC_ILi256EEENSC_ILi128EEENSB_IJNSC_ILi64EEEEEEEEENS_6half_tESN_NSA_8TiledMMAINSA_8MMA_AtomIJNSA_4SM904GMMA26MMA_64x128x16_F32F16F16_SSILNSR_5MajorE0ELST_0ELNSR_7ScaleInE1ELSU_1EEEEEENSA_6LayoutINSB_IJSE_SE_SE_EEENSB_IJNSC_ILi0EEESZ_SZ_EEEEENSB_IJNSA_10UnderscoreES12_S12_EEEEENS7_6detail26Sm90ImplicitGemmTileTraitsINSA_20SM90_TMA_LOAD_IM2COLENSA_14ComposedLayoutINSA_7SwizzleILi3ELi4ELi3EEENSA_18smem_ptr_flag_bitsILi16EEENSX_INSB_IJNSB_IJNSC_ILi8EEENSC_ILi32EEEEEENSB_IJSK_SE_EEENSB_IJSE_NSC_ILi4EEEEEEEEENSB_IJNSB_IJSK_NSC_ILi512EEEEEENSB_IJSE_SZ_EEENSB_IJSZ_NSC_ILi16384EEEEEEEEEEEEEvEENS16_INSA_23SM90_TMA_LOAD_MULTICASTENS18_IS1A_S1C_NSX_INSB_IJNSB_IJS1D_NSC_ILi16EEEEEES1G_S1I_EEENSB_IJS1L_S1M_NSB_IJSZ_NSC_ILi8192EEEEEEEEEEEEEvEEEENS_8epilogue10collective6detail29Sm90TmaWarpSpecializedAdapterINS25_15DefaultEpilogueISN_NSB_IJNSB_IJllllEEESE_SZ_EEES2A_NS24_6thread17LinearCombinationISN_Li1EffLNS2B_9ScaleType4KindE0ELNS_15FloatRoundStyleE2ESN_EENS_4gemm15EpilogueDefaultEEEEEvvEEEEvNT_6ParamsE --------------------------
	.section	.nv.constant0._ZN7cutlass13device_kernelINS_4conv6kernel13ConvUniversalINS1_16ConvProblemShapeILNS1_8OperatorE0ELi3EEENS1_10collective14CollectiveConvINS1_46MainloopSm90TmaGmmaWarpSpecializedImplicitGemmILS5_0ELi4ELi3EN4cute5tupleIJNSA_1CILi2EEENSC_ILi1EEESE_EEENS1_36KernelImplicitTmaWarpSpecializedSm90ELi1EEENSB_IJNSC_ILi256EEENSC_ILi128EEENSB_IJNSC_ILi64EEEEEEEEENS_6half_tESN_NSA_8TiledMMAINSA_8MMA_AtomIJNSA_4SM904GMMA26MMA_64x128x16_F32F16F16_SSILNSR_5MajorE0ELST_0ELNSR_7ScaleInE1ELSU_1EEEEEENSA_6LayoutINSB_IJSE_SE_SE_EEENSB_IJNSC_ILi0EEESZ_SZ_EEEEENSB_IJNSA_10UnderscoreES12_S12_EEEEENS7_6detail26Sm90ImplicitGemmTileTraitsINSA_20SM90_TMA_LOAD_IM2COLENSA_14ComposedLayoutINSA_7SwizzleILi3ELi4ELi3EEENSA_18smem_ptr_flag_bitsILi16EEENSX_INSB_IJNSB_IJNSC_ILi8EEENSC_ILi32EEEEEENSB_IJSK_SE_EEENSB_IJSE_NSC_ILi4EEEEEEEEENSB_IJNSB_IJSK_NSC_ILi512EEEEEENSB_IJSE_SZ_EEENSB_IJSZ_NSC_ILi16384EEEEEEEEEEEEEvEENS16_INSA_23SM90_TMA_LOAD_MULTICASTENS18_IS1A_S1C_NSX_INSB_IJNSB_IJS1D_NSC_ILi16EEEEEES1G_S1I_EEENSB_IJS1L_S1M_NSB_IJSZ_NSC_ILi8192EEEEEEEEEEEEEvEEEENS_8epilogue10collective6detail29Sm90TmaWarpSpecializedAdapterINS25_15DefaultEpilogueISN_NSB_IJNSB_IJllllEEESE_SZ_EEES2A_NS24_6thread17LinearCombinationISN_Li1EffLNS2B_9ScaleType4KindE0ELNS_15FloatRoundStyleE2ESN_EENS_4gemm15EpilogueDefaultEEEEEvvEEEEvNT_6ParamsE,"a",@progbits
	.sectionflags	@""
	.align	4
.nv.constant0._ZN7cutlass13device_kernelINS_4conv6kernel13ConvUniversalINS1_16ConvProblemShapeILNS1_8OperatorE0ELi3EEENS1_10collective14CollectiveConvINS1_46MainloopSm90TmaGmmaWarpSpecializedImplicitGemmILS5_0ELi4ELi3EN4cute5tupleIJNSA_1CILi2EEENSC_ILi1EEESE_EEENS1_36KernelImplicitTmaWarpSpecializedSm90ELi1EEENSB_IJNSC_ILi256EEENSC_ILi128EEENSB_IJNSC_ILi64EEEEEEEEENS_6half_tESN_NSA_8TiledMMAINSA_8MMA_AtomIJNSA_4SM904GMMA26MMA_64x128x16_F32F16F16_SSILNSR_5MajorE0ELST_0ELNSR_7ScaleInE1ELSU_1EEEEEENSA_6LayoutINSB_IJSE_SE_SE_EEENSB_IJNSC_ILi0EEESZ_SZ_EEEEENSB_IJNSA_10UnderscoreES12_S12_EEEEENS7_6detail26Sm90ImplicitGemmTileTraitsINSA_20SM90_TMA_LOAD_IM2COLENSA_14ComposedLayoutINSA_7SwizzleILi3ELi4ELi3EEENSA_18smem_ptr_flag_bitsILi16EEENSX_INSB_IJNSB_IJNSC_ILi8EEENSC_ILi32EEEEEENSB_IJSK_SE_EEENSB_IJSE_NSC_ILi4EEEEEEEEENSB_IJNSB_IJSK_NSC_ILi512EEEEEENSB_IJSE_SZ_EEENSB_IJSZ_NSC_ILi16384EEEEEEEEEEEEEvEENS16_INSA_23SM90_TMA_LOAD_MULTICASTENS18_IS1A_S1C_NSX_INSB_IJNSB_IJS1D_NSC_ILi16EEEEEES1G_S1I_EEENSB_IJS1L_S1M_NSB_IJSZ_NSC_ILi8192EEEEEEEEEEEEEvEEEENS_8epilogue10collective6detail29Sm90TmaWarpSpecializedAdapterINS25_15DefaultEpilogueISN_NSB_IJNSB_IJllllEEESE_SZ_EEES2A_NS24_6thread17LinearCombinationISN_Li1EffLNS2B_9ScaleType4KindE0ELNS_15FloatRoundStyleE2ESN_EENS_4gemm15EpilogueDefaultEEEEEvvEEEEvNT_6ParamsE:
	.zero		1664


//--------------------- SYMBOLS --------------------------

	.type		.nv.reservedSmem.offset0,@object
	.size		.nv.reservedSmem.offset0,0x4
